	.target	sm_100a

	.elftype	@"ET_EXEC"


//--------------------- .note.nv.tkinfo           --------------------------
	.section	.note.nv.tkinfo,"",@"SHT_NOTE"
	.sectionflags	@"SHF_NOTE_NV_TKINFO"
	.tkinfo
        /*0018*/ 	.word	0x00000081
        /*0030*/ 	.string	""
        /*0030*/ 	.string	"ptxas-blackwell"
        /*0030*/ 	.string	"Cuda compilation tools, release 12.9, V12.9.86"
        /*0030*/ 	.string	"Build cuda_12.9.r12.9/compiler.36037853_0"
        /*0030*/ 	.string	"-v  -suppress-debug-info  -lineinfo  -arch sm_100a "



//--------------------- .note.nv.cuver            --------------------------
	.section	.note.nv.cuver,"",@"SHT_NOTE"
	.sectionflags	@"SHF_NOTE_NV_CUVER"
        /*0018*/ 	.short	0x0001
        /*001a*/ 	.short	0x0064
        /*001c*/ 	.short	0x0001
        /*001e*/ 	.short	0x0000
        /*0020*/ 	.short	0x0001
        /*0022*/ 	.short	0x0000


//--------------------- .nv.info                  --------------------------
	.section	.nv.info,"",@"SHT_CUDA_INFO"
	.align	4


	//----- nvinfo : EIATTR_REGCOUNT
	.align		4
        /*0000*/ 	.byte	0x04, 0x2f
        /*0002*/ 	.short	(.L_4 - .L_3)
	.align		4
.L_3:
        /*0004*/ 	.word	index@(gluon_mma)
        /*0008*/ 	.word	0x00000064


	//----- nvinfo : EIATTR_FRAME_SIZE
	.align		4
.L_4:
        /*000c*/ 	.byte	0x04, 0x11
        /*000e*/ 	.short	(.L_6 - .L_5)
	.align		4
.L_5:
        /*0010*/ 	.word	index@($__internal_2_$__cuda_sm10x_tcgen05_guardrail_trap_unallocated_columns_being_dealloced)
        /*0014*/ 	.word	0x00000000


	//----- nvinfo : EIATTR_FRAME_SIZE
	.align		4
.L_6:
        /*0018*/ 	.byte	0x04, 0x11
        /*001a*/ 	.short	(.L_8 - .L_7)
	.align		4
.L_7:
        /*001c*/ 	.word	index@($__internal_1_$__cuda_sm10x_tcgen05_guardrail_trap_phase_invalid_during_alloc)
        /*0020*/ 	.word	0x00000000


	//----- nvinfo : EIATTR_FRAME_SIZE
	.align		4
.L_8:
        /*0024*/ 	.byte	0x04, 0x11
        /*0026*/ 	.short	(.L_10 - .L_9)
	.align		4
.L_9:
        /*0028*/ 	.word	index@($__internal_0_$__cuda_sm10x_tcgen05_guardrail_trap_col_being_dealloced_not_returned_by_alloc)
        /*002c*/ 	.word	0x00000000


	//----- nvinfo : EIATTR_FRAME_SIZE
	.align		4
.L_10:
        /*0030*/ 	.byte	0x04, 0x11
        /*0032*/ 	.short	(.L_12 - .L_11)
	.align		4
.L_11:
        /*0034*/ 	.word	index@(gluon_mma)
        /*0038*/ 	.word	0x00000000


	//----- nvinfo : EIATTR_MIN_STACK_SIZE
	.align		4
.L_12:
        /*003c*/ 	.byte	0x04, 0x12
        /*003e*/ 	.short	(.L_14 - .L_13)
	.align		4
.L_13:
        /*0040*/ 	.word	index@(gluon_mma)
        /*0044*/ 	.word	0x00000000
.L_14:


//--------------------- .nv.info.gluon_mma        --------------------------
	.section	.nv.info.gluon_mma,"",@"SHT_CUDA_INFO"
	.sectionflags	@""
	.align	4


	//----- nvinfo : EIATTR_CUDA_API_VERSION
	.align		4
        /*0000*/ 	.byte	0x04, 0x37
        /*0002*/ 	.short	(.L_16 - .L_15)
.L_15:
        /*0004*/ 	.word	0x00000081


	//----- nvinfo : EIATTR_KPARAM_INFO
	.align		4
.L_16:
        /*0008*/ 	.byte	0x04, 0x17
        /*000a*/ 	.short	(.L_18 - .L_17)
.L_17:
        /*000c*/ 	.word	0x00000000
        /*0010*/ 	.short	0x0004
        /*0012*/ 	.short	0x0020
        /*0014*/ 	.byte	0x00, 0xf4, 0x21, 0x00


	//----- nvinfo : EIATTR_KPARAM_INFO
	.align		4
.L_18:
        /*0018*/ 	.byte	0x04, 0x17
        /*001a*/ 	.short	(.L_20 - .L_19)
.L_19:
        /*001c*/ 	.word	0x00000000
        /*0020*/ 	.short	0x0003
        /*0022*/ 	.short	0x0018
        /*0024*/ 	.byte	0x00, 0xf4, 0x21, 0x00


	//----- nvinfo : EIATTR_KPARAM_INFO
	.align		4
.L_20:
        /*0028*/ 	.byte	0x04, 0x17
        /*002a*/ 	.short	(.L_22 - .L_21)
.L_21:
        /*002c*/ 	.word	0x00000000
        /*0030*/ 	.short	0x0002
        /*0032*/ 	.short	0x0010
        /*0034*/ 	.byte	0x00, 0xf4, 0x21, 0x00


	//----- nvinfo : EIATTR_KPARAM_INFO
	.align		4
.L_22:
        /*0038*/ 	.byte	0x04, 0x17
        /*003a*/ 	.short	(.L_24 - .L_23)
.L_23:
        /*003c*/ 	.word	0x00000000
        /*0040*/ 	.short	0x0001
        /*0042*/ 	.short	0x0008
        /*0044*/ 	.byte	0x00, 0xf4, 0x21, 0x00


	//----- nvinfo : EIATTR_KPARAM_INFO
	.align		4
.L_24:
        /*0048*/ 	.byte	0x04, 0x17
        /*004a*/ 	.short	(.L_26 - .L_25)
.L_25:
        /*004c*/ 	.word	0x00000000
        /*0050*/ 	.short	0x0000
        /*0052*/ 	.short	0x0000
        /*0054*/ 	.byte	0x00, 0xf4, 0x21, 0x00


	//----- nvinfo : EIATTR_AT_ENTRY_FRAGMENTS
	.align		4
.L_26:
        /*0058*/ 	.byte	0x04, 0x4f
        /*005a*/ 	.short	(.L_28 - .L_27)


	//   ....[0]....
.L_27:
        /*005c*/ 	.word	0x00000004


	//----- nvinfo : EIATTR_RESERVED_SMEM_USED
	.align		4
.L_28:
        /*0060*/ 	.byte	0x01, 0x41
	.zero		2


	//----- nvinfo : EIATTR_SPARSE_MMA_MASK
	.align		4
        /*0064*/ 	.byte	0x03, 0x50
        /*0066*/ 	.short	0x0000


	//----- nvinfo : EIATTR_TCGEN05_1CTA_USED
	.align		4
        /*0068*/ 	.byte	0x01, 0x51
	.zero		2


	//----- nvinfo : EIATTR_MAXREG_COUNT
	.align		4
        /*006c*/ 	.byte	0x03, 0x1b
        /*006e*/ 	.short	0x00ff


	//----- nvinfo : EIATTR_NUM_BARRIERS
	.align		4
        /*0070*/ 	.byte	0x02, 0x4c
        /*0072*/ 	.byte	0x01
	.zero		1


	//----- nvinfo : EIATTR_INT_WARP_WIDE_INSTR_OFFSETS
	.align		4
        /*0074*/ 	.byte	0x04, 0x31
        /*0076*/ 	.short	(.L_30 - .L_29)


	//   ....[0]....
.L_29:
        /*0078*/ 	.word	0x00001020


	//   ....[1]....
        /*007c*/ 	.word	0x00001030


	//   ....[2]....
        /*0080*/ 	.word	0x000016d0


	//   ....[3]....
        /*0084*/ 	.word	0x000016e0


	//   ....[4]....
        /*0088*/ 	.word	0x00002560


	//   ....[5]....
        /*008c*/ 	.word	0x000025b0


	//----- nvinfo : EIATTR_COOP_GROUP_MASK_REGIDS
	.align		4
.L_30:
        /*0090*/ 	.byte	0x04, 0x29
        /*0092*/ 	.short	(.L_32 - .L_31)


	//   ....[0]....
.L_31:
        /*0094*/ 	.word	0xffffffff


	//   ....[1]....
        /*0098*/ 	.word	0xffffffff


	//   ....[2]....
        /*009c*/ 	.word	0xffffffff


	//   ....[3]....
        /*00a0*/ 	.word	0xffffffff


	//----- nvinfo : EIATTR_COOP_GROUP_INSTR_OFFSETS
	.align		4
.L_32:
        /*00a4*/ 	.byte	0x04, 0x28
        /*00a6*/ 	.short	(.L_34 - .L_33)


	//   ....[0]....
.L_33:
        /*00a8*/ 	.word	0x00000050


	//   ....[1]....
        /*00ac*/ 	.word	0x00000310


	//   ....[2]....
        /*00b0*/ 	.word	0x000023f0


	//   ....[3]....
        /*00b4*/ 	.word	0x00002660


	//----- nvinfo : EIATTR_VRC_CTA_INIT_COUNT
	.align		4
.L_34:
        /*00b8*/ 	.byte	0x02, 0x4a
        /*00ba*/ 	.byte	0x80
	.zero		1


	//----- nvinfo : EIATTR_MBARRIER_INSTR_OFFSETS
	.align		4
        /*00bc*/ 	.byte	0x04, 0x39
        /*00be*/ 	.short	(.L_36 - .L_35)


	//   ....[0]....
.L_35:
        /*00c0*/ 	.word	0x00001480
        /*00c4*/ 	.word	0x000000ff
        /*00c8*/ 	.word	0x00008000
        /*00cc*/ 	.short	0x0100
        /*00ce*/ 	.byte	0x0a
	.zero		1


	//   ....[1]....
        /*00d0*/ 	.word	0x00001770
        /*00d4*/ 	.word	0x000000ff
        /*00d8*/ 	.word	0x00008000
        /*00dc*/ 	.short	0x010a
        /*00de*/ 	.byte	0x0a
	.zero		1


	//   ....[2]....
        /*00e0*/ 	.word	0x000018e0
        /*00e4*/ 	.word	0x000000ff
        /*00e8*/ 	.word	0x00008000
        /*00ec*/ 	.short	0x0108
        /*00ee*/ 	.byte	0x0a
	.zero		1


	//   ....[3]....
        /*00f0*/ 	.word	0x00002680
        /*00f4*/ 	.word	0x000000ff
        /*00f8*/ 	.word	0x00008000
        /*00fc*/ 	.short	0x010a
        /*00fe*/ 	.byte	0x0a
	.zero		1


	//----- nvinfo : EIATTR_NUM_MBARRIERS
	.align		4
.L_36:
        /*0100*/ 	.byte	0x03, 0x38
        /*0102*/ 	.short	0x0001


	//----- nvinfo : EIATTR_EXIT_INSTR_OFFSETS
	.align		4
        /*0104*/ 	.byte	0x04, 0x1c
        /*0106*/ 	.short	(.L_38 - .L_37)


	//   ....[0]....
.L_37:
        /*0108*/ 	.word	0x00002670


	//----- nvinfo : EIATTR_REQNTID
	.align		4
.L_38:
        /*010c*/ 	.byte	0x04, 0x10
        /*010e*/ 	.short	(.L_40 - .L_39)
.L_39:
        /*0110*/ 	.word	0x00000100
        /*0114*/ 	.word	0x00000001
        /*0118*/ 	.word	0x00000001


	//----- nvinfo : EIATTR_CRS_STACK_SIZE
	.align		4
.L_40:
        /*011c*/ 	.byte	0x04, 0x1e
        /*011e*/ 	.short	(.L_42 - .L_41)
.L_41:
        /*0120*/ 	.word	0x00000000


	//----- nvinfo : EIATTR_CBANK_PARAM_SIZE
	.align		4
.L_42:
        /*0124*/ 	.byte	0x03, 0x19
        /*0126*/ 	.short	0x0028


	//----- nvinfo : EIATTR_PARAM_CBANK
	.align		4
        /*0128*/ 	.byte	0x04, 0x0a
        /*012a*/ 	.short	(.L_44 - .L_43)
	.align		4
.L_43:
        /*012c*/ 	.word	index@(.nv.constant0.gluon_mma)
        /*0130*/ 	.short	0x0380
        /*0132*/ 	.short	0x0028


	//----- nvinfo : EIATTR_SW_WAR
	.align		4
.L_44:
        /*0134*/ 	.byte	0x04, 0x36
        /*0136*/ 	.short	(.L_46 - .L_45)
.L_45:
        /*0138*/ 	.word	0x00000008
.L_46:


//--------------------- .nv.compat                --------------------------
	.section	.nv.compat,"",@"SHT_CUDA_COMPAT_INFO"
	.align	4
        /*0000*/ 	.byte	0x02, 0x02, 0x02, 0x00, 0x02, 0x05, 0x05, 0x00, 0x02, 0x03, 0x00, 0x00, 0x02, 0x06, 0x01, 0x00


//--------------------- .nv.callgraph             --------------------------
	.section	.nv.callgraph,"",@"SHT_CUDA_CALLGRAPH"
	.align	4
	.sectionentsize	8
	.align		4
        /*0000*/ 	.word	0x00000000
	.align		4
        /*0004*/ 	.word	0xffffffff
	.align		4
        /*0008*/ 	.word	0x00000000
	.align		4
        /*000c*/ 	.word	0xfffffffe
	.align		4
        /*0010*/ 	.word	0x00000000
	.align		4
        /*0014*/ 	.word	0xfffffffd
	.align		4
        /*0018*/ 	.word	0x00000000
	.align		4
        /*001c*/ 	.word	0xfffffffc


//--------------------- .text.gluon_mma           --------------------------
	.section	.text.gluon_mma,"ax",@progbits
	.align	128
        .global         gluon_mma
        .type           gluon_mma,@function
        .size           gluon_mma,(.L_x_15 - gluon_mma)
        .other          gluon_mma,@"STO_CUDA_ENTRY STV_DEFAULT"
gluon_mma:
.text.gluon_mma:
[----:B------:R-:W0:Y:S01]  /*0000*/  LDC R1, c[0x0][0x37c] ;  /* 0x0000df00ff017b82 */ /* 0x000e220000000800 */
[----:B------:R-:W1:Y:S02]  /*0010*/  S2R R68, SR_TID.X ;  /* 0x0000000000447919 */ /* 0x000e640000002100 */
[----:B-1----:R-:W-:-:S13]  /*0020*/  ISETP.GE.U32.AND P1, PT, R68, 0x20, PT ;  /* 0x000000204400780c */ /* 0x002fda0003f26070 */
[----:B------:R-:W-:Y:S05]  /*0030*/  @P1 BRA `(.L_x_0) ;  /* 0x0000000000b81947 */ /* 0x000fea0003800000 */
[----:B------:R-:W1:Y:S01]  /*0040*/  S2UR UR6, SR_CgaCtaId ;  /* 0x00000000000679c3 */ /* 0x000e620000008800 */
[----:B------:R-:W-:Y:S01]  /*0050*/  NOP ;  /* 0x0000000000007918 */ /* 0x000fe20000000000 */
[----:B------:R-:W-:Y:S02]  /*0060*/  UMOV UR4, 0x40 ;  /* 0x0000004000047882 */ /* 0x000fe40000000000 */
[----:B-1----:R-:W-:-:S09]  /*0070*/  ULEA UR4, UR6, UR4, 0x18 ;  /* 0x0000000406047291 */ /* 0x002fd2000f8ec0ff */
[----:B------:R-:W1:Y:S01]  /*0080*/  LDS.U8 R0, [UR4] ;  /* 0x00000004ff007984 */ /* 0x000e620008000000 */
[----:B------:R-:W-:Y:S02]  /*0090*/  UMOV UR4, 0x400 ;  /* 0x0000040000047882 */ /* 0x000fe40000000000 */
[----:B------:R-:W-:Y:S01]  /*00a0*/  ULEA UR4, UR6, UR4, 0x18 ;  /* 0x0000000406047291 */ /* 0x000fe2000f8ec0ff */
[----:B-1----:R-:W-:-:S13]  /*00b0*/  ISETP.NE.AND P0, PT, R0, RZ, PT ;  /* 0x000000ff0000720c */ /* 0x002fda0003f05270 */
[----:B------:R-:W-:Y:S05]  /*00c0*/  @P0 BRA `(.L_x_1) ;  /* 0x00000000007c0947 */ /* 0x000fea0003800000 */
[----:B------:R-:W-:-:S13]  /*00d0*/  ELECT P0, URZ, PT ;  /* 0x0000000000ff782f */ /* 0x000fda0003800000 */
[----:B------:R-:W-:Y:S05]  /*00e0*/  @!P0 BRA `(.L_x_2) ;  /* 0x0000000000848947 */ /* 0x000fea0003800000 */
[----:B------:R-:W-:Y:S01]  /*00f0*/  UMOV UR5, 0x4 ;  /* 0x0000000400057882 */ /* 0x000fe20000000000 */
[----:B------:R-:W-:Y:S02]  /*0100*/  IMAD.MOV.U32 R4, RZ, RZ, 0x1 ;  /* 0x00000001ff047424 */ /* 0x000fe400078e00ff */
[----:B------:R-:W-:Y:S02]  /*0110*/  IMAD.MOV.U32 R5, RZ, RZ, 0xf ;  /* 0x0000000fff057424 */ /* 0x000fe400078e00ff */
[----:B------:R-:W-:Y:S04]  /*0120*/  DEPBAR.LE SB1, 0x36 ;  /* 0x00009d800000791a */ /* 0x000fe80000000000 */
[----:B------:R-:W1:Y:S02]  /*0130*/  UTCATOMSWS.FIND_AND_SET.ALIGN UP0, UR5, UR5 ;  /* 0x00000005000575e3 */ /* 0x000e640008000800 */
[----:B-1----:R-:W-:-:S04]  /*0140*/  PLOP3.LUT P0, PT, PT, PT, UP0, 0x80, 0x8 ;  /* 0x000000000008781c */ /* 0x002fc80003f0f008 */
[----:B------:R-:W-:-:S04]  /*0150*/  SEL R0, RZ, 0xffffffff, !P0 ;  /* 0xffffffffff007807 */ /* 0x000fc80004000000 */
[----:B------:R-:W-:Y:S01]  /*0160*/  ISETP.NE.AND P0, PT, R0, RZ, PT ;  /* 0x000000ff0000720c */ /* 0x000fe20003f05270 */
[----:B------:R-:W-:-:S12]  /*0170*/  IMAD.U32 R0, RZ, RZ, UR5 ;  /* 0x00000005ff007e24 */ /* 0x000fd8000f8e00ff */
[----:B------:R-:W-:Y:S05]  /*0180*/  @P0 BRA `(.L_x_3) ;  /* 0x0000000000240947 */ /* 0x000fea0003800000 */
.L_x_4:
[----:B------:R-:W-:Y:S05]  /*0190*/  NANOSLEEP 0x64 ;  /* 0x000000640000795d */ /* 0x000fea0003800000 */
[----:B------:R-:W-:-:S05]  /*01a0*/  UMOV UR5, 0x4 ;  /* 0x0000000400057882 */ /* 0x000fca0000000000 */
[----:B------:R-:W-:Y:S04]  /*01b0*/  DEPBAR.LE SB1, 0x36 ;  /* 0x00009d800000791a */ /* 0x000fe80000000000 */
[----:B------:R-:W1:Y:S02]  /*01c0*/  UTCATOMSWS.FIND_AND_SET.ALIGN UP0, UR5, UR5 ;  /* 0x00000005000575e3 */ /* 0x000e640008000800 */
[----:B-1----:R-:W-:-:S04]  /*01d0*/  PLOP3.LUT P0, PT, PT, PT, UP0, 0x80, 0x8 ;  /* 0x000000000008781c */ /* 0x002fc80003f0f008 */
[----:B------:R-:W-:-:S04]  /*01e0*/  SEL R0, RZ, 0xffffffff, !P0 ;  /* 0xffffffffff007807 */ /* 0x000fc80004000000 */
[----:B------:R-:W-:Y:S01]  /*01f0*/  ISETP.NE.AND P0, PT, R0, RZ, PT ;  /* 0x000000ff0000720c */ /* 0x000fe20003f05270 */
[----:B------:R-:W-:-:S12]  /*0200*/  IMAD.U32 R0, RZ, RZ, UR5 ;  /* 0x00000005ff007e24 */ /* 0x000fd8000f8e00ff */
[----:B------:R-:W-:Y:S05]  /*0210*/  @!P0 BRA `(.L_x_4) ;  /* 0xfffffffc00dc8947 */ /* 0x000fea000383ffff */
.L_x_3:
[C---:B------:R-:W-:Y:S01]  /*0220*/  VIADD R3, R0.reuse, 0x10 ;  /* 0x0000001000037836 */ /* 0x040fe20000000000 */
[----:B------:R-:W-:Y:S01]  /*0230*/  UMOV UR5, 0x50 ;  /* 0x0000005000057882 */ /* 0x000fe20000000000 */
[----:B------:R-:W-:Y:S01]  /*0240*/  SHF.L.U32 R2, R5, R0, RZ ;  /* 0x0000000005027219 */ /* 0x000fe200000006ff */
[----:B------:R-:W-:Y:S01]  /*0250*/  ULEA UR5, UR6, UR5, 0x18 ;  /* 0x0000000506057291 */ /* 0x000fe2000f8ec0ff */
[----:B------:R-:W-:Y:S01]  /*0260*/  IMAD.SHL.U32 R0, R0, 0x20, RZ ;  /* 0x0000002000007824 */ /* 0x000fe200078e00ff */
[----:B------:R-:W-:-:S04]  /*0270*/  SHF.L.U32 R3, R4, R3, RZ ;  /* 0x0000000304037219 */ /* 0x000fc800000006ff */
[----:B------:R-:W-:-:S05]  /*0280*/  LOP3.LUT R2, R3, R2, RZ, 0xfc, !PT ;  /* 0x0000000203027212 */ /* 0x000fca00078efcff */
[----:B------:R1:W-:Y:S04]  /*0290*/  ATOMS.OR RZ, [UR5], R2 ;  /* 0x00000002ffff798c */ /* 0x0003e8000b000005 */
[----:B------:R1:W-:Y:S01]  /*02a0*/  STS [UR4], R0 ;  /* 0x00000000ff007988 */ /* 0x0003e20008000804 */
[----:B------:R-:W-:Y:S05]  /*02b0*/  BRA `(.L_x_2) ;  /* 0x0000000000107947 */ /* 0x000fea0003800000 */
.L_x_1:
[----:B------:R-:W-:Y:S01]  /*02c0*/  IMAD.MOV.U32 R0, RZ, RZ, -0x1 ;  /* 0xffffffffff007424 */ /* 0x000fe200078e00ff */
[----:B------:R-:W-:-:S04]  /*02d0*/  MOV R2, 0x300 ;  /* 0x0000030000027802 */ /* 0x000fc80000000f00 */
[----:B------:R1:W-:Y:S03]  /*02e0*/  STS [UR4], R0 ;  /* 0x00000000ff007988 */ /* 0x0003e60008000804 */
[----:B01----:R-:W-:Y:S05]  /*02f0*/  CALL.REL.NOINC `($__internal_1_$__cuda_sm10x_tcgen05_guardrail_trap_phase_invalid_during_alloc) ;  /* 0x0000002000f87944 */ /* 0x003fea0003c00000 */
.L_x_2:
[----:B------:R-:W-:Y:S05]  /*0300*/  WARPSYNC.ALL ;  /* 0x0000000000007948 */ /* 0x000fea0003800000 */
[----:B------:R-:W-:Y:S01]  /*0310*/  NOP ;  /* 0x0000000000007918 */ /* 0x000fe20000000000 */
.L_x_0:
[----:B------:R-:W2:Y:S01]  /*0320*/  LDC.64 R56, c[0x0][0x380] ;  /* 0x0000e000ff387b82 */ /* 0x000ea20000000a00 */
[----:B------:R-:W-:Y:S01]  /*0330*/  SHF.R.U32.HI R3, RZ, 0x5, R68 ;  /* 0x00000005ff037819 */ /* 0x000fe20000011644 */
[----:B------:R-:W-:Y:S01]  /*0340*/  UMOV UR4, 0x400 ;  /* 0x0000040000047882 */ /* 0x000fe20000000000 */
[C---:B------:R-:W-:Y:S01]  /*0350*/  LOP3.LUT R71, R68.reuse, 0xe0, RZ, 0xc0, !PT ;  /* 0x000000e044477812 */ /* 0x040fe200078ec0ff */
[----:B------:R-:W3:Y:S01]  /*0360*/  LDCU.64 UR20, c[0x0][0x358] ;  /* 0x00006b00ff1477ac */ /* 0x000ee20008000a00 */
[----:B------:R-:W-:Y:S02]  /*0370*/  SGXT.U32 R3, R3, 0x3 ;  /* 0x000000030303781a */ /* 0x000fe40000000000 */
[----:B------:R-:W-:Y:S01]  /*0380*/  LOP3.LUT R69, R68, 0x1f, RZ, 0xc0, !PT ;  /* 0x0000001f44457812 */ /* 0x000fe200078ec0ff */
[----:B------:R-:W4:Y:S01]  /*0390*/  S2UR UR9, SR_CgaCtaId ;  /* 0x00000000000979c3 */ /* 0x000f220000008800 */
[----:B-1----:R-:W-:Y:S01]  /*03a0*/  IMAD.SHL.U32 R0, R71, 0x2, RZ ;  /* 0x0000000247007824 */ /* 0x002fe200078e00ff */
[----:B------:R-:W-:-:S02]  /*03b0*/  LOP3.LUT R41, R3, 0x8, RZ, 0xfc, !PT ;  /* 0x0000000803297812 */ /* 0x000fc400078efcff */
[C---:B------:R-:W-:Y:S02]  /*03c0*/  LOP3.LUT R39, R3.reuse, 0x10, RZ, 0xfc, !PT ;  /* 0x0000001003277812 */ /* 0x040fe400078efcff */
[C---:B------:R-:W-:Y:S02]  /*03d0*/  LOP3.LUT R35, R3.reuse, 0x18, RZ, 0xfc, !PT ;  /* 0x0000001803237812 */ /* 0x040fe400078efcff */
[----:B------:R-:W-:Y:S01]  /*03e0*/  LOP3.LUT R33, R3, 0x20, RZ, 0xfc, !PT ;  /* 0x0000002003217812 */ /* 0x000fe200078efcff */
[----:B------:R-:W-:Y:S01]  /*03f0*/  IMAD.SHL.U32 R2, R39, 0x40, RZ ;  /* 0x0000004027027824 */ /* 0x000fe200078e00ff */
[----:B------:R-:W-:Y:S01]  /*0400*/  LOP3.LUT R29, R3, 0x28, RZ, 0xfc, !PT ;  /* 0x00000028031d7812 */ /* 0x000fe200078efcff */
[----:B------:R-:W-:Y:S01]  /*0410*/  IMAD.SHL.U32 R6, R35, 0x40, RZ ;  /* 0x0000004023067824 */ /* 0x000fe200078e00ff */
[----:B------:R-:W-:Y:S01]  /*0420*/  LOP3.LUT R25, R3, 0x30, RZ, 0xfc, !PT ;  /* 0x0000003003197812 */ /* 0x000fe200078efcff */
[----:B------:R-:W-:Y:S01]  /*0430*/  IMAD.SHL.U32 R8, R33, 0x40, RZ ;  /* 0x0000004021087824 */ /* 0x000fe200078e00ff */
[----:B------:R-:W-:Y:S01]  /*0440*/  LOP3.LUT R21, R3, 0x38, RZ, 0xfc, !PT ;  /* 0x0000003803157812 */ /* 0x000fe200078efcff */
[----:B------:R-:W-:Y:S01]  /*0450*/  IMAD.SHL.U32 R10, R29, 0x40, RZ ;  /* 0x000000401d0a7824 */ /* 0x000fe200078e00ff */
[-C--:B--2---:R-:W-:Y:S01]  /*0460*/  LEA R50, P0, R71, R56.reuse, 0x2 ;  /* 0x0000003847327211 */ /* 0x084fe200078010ff */
[----:B------:R-:W-:Y:S01]  /*0470*/  IMAD.SHL.U32 R12, R25, 0x40, RZ ;  /* 0x00000040190c7824 */ /* 0x000fe200078e00ff */
[----:B------:R-:W-:Y:S01]  /*0480*/  LOP3.LUT R75, R3, 0x40, RZ, 0xfc, !PT ;  /* 0x00000040034b7812 */ /* 0x000fe200078efcff */
[----:B------:R-:W-:Y:S01]  /*0490*/  IMAD.SHL.U32 R14, R21, 0x40, RZ ;  /* 0x00000040150e7824 */ /* 0x000fe200078e00ff */
[-C--:B------:R-:W-:Y:S01]  /*04a0*/  LEA.HI.X R51, R0, R57.reuse, RZ, 0x1, P0 ;  /* 0x0000003900337211 */ /* 0x080fe200000f0cff */
[----:B------:R-:W-:Y:S01]  /*04b0*/  IMAD.SHL.U32 R0, R41, 0x40, RZ ;  /* 0x0000004029007824 */ /* 0x000fe200078e00ff */
[----:B------:R-:W-:Y:S01]  /*04c0*/  LOP3.LUT R77, R3, 0x48, RZ, 0xfc, !PT ;  /* 0x00000048034d7812 */ /* 0x000fe200078efcff */
[----:B------:R-:W-:Y:S01]  /*04d0*/  IMAD.SHL.U32 R16, R75, 0x40, RZ ;  /* 0x000000404b107824 */ /* 0x000fe200078e00ff */
[-C--:B------:R-:W-:Y:S01]  /*04e0*/  LEA R52, P4, R41, R56.reuse, 0x7 ;  /* 0x0000003829347211 */ /* 0x080fe200078838ff */
[----:B----4-:R-:W-:Y:S01]  /*04f0*/  ULEA UR10, UR9, UR4, 0x18 ;  /* 0x00000004090a7291 */ /* 0x010fe2000f8ec0ff */
[-C--:B------:R-:W-:Y:S01]  /*0500*/  LEA R54, P3, R39, R56.reuse, 0x7 ;  /* 0x0000003827367211 */ /* 0x080fe200078638ff */
[----:B------:R-:W-:Y:S01]  /*0510*/  IMAD.SHL.U32 R18, R77, 0x40, RZ ;  /* 0x000000404d127824 */ /* 0x000fe200078e00ff */
[----:B------:R-:W-:Y:S01]  /*0520*/  LEA R58, P2, R35, R56, 0x7 ;  /* 0x00000038233a7211 */ /* 0x000fe200078438ff */
[----:B------:R-:W-:Y:S01]  /*0530*/  IMAD.WIDE.U32 R50, R69, 0x2, R50 ;  /* 0x0000000245327825 */ /* 0x000fe200078e0032 */
[----:B------:R-:W-:Y:S01]  /*0540*/  BAR.SYNC.DEFER_BLOCKING 0x0 ;  /* 0x0000000000007b1d */ /* 0x000fe20000010000 */
[----:B------:R-:W-:-:S02]  /*0550*/  LEA.HI.X R53, R0, R57, RZ, 0x1, P4 ;  /* 0x0000003900357211 */ /* 0x000fc400020f0cff */
[-C--:B------:R-:W-:Y:S02]  /*0560*/  LEA.HI.X R55, R2, R57.reuse, RZ, 0x1, P3 ;  /* 0x0000003902377211 */ /* 0x080fe400018f0cff */
[----:B------:R-:W-:Y:S02]  /*0570*/  LEA.HI.X R59, R6, R57, RZ, 0x1, P2 ;  /* 0x00000039063b7211 */ /* 0x000fe400010f0cff */
[C---:B------:R-:W-:Y:S02]  /*0580*/  LOP3.LUT R79, R3.reuse, 0x50, RZ, 0xfc, !PT ;  /* 0x00000050034f7812 */ /* 0x040fe400078efcff */
[C---:B------:R-:W-:Y:S02]  /*0590*/  LOP3.LUT R81, R3.reuse, 0x58, RZ, 0xfc, !PT ;  /* 0x0000005803517812 */ /* 0x040fe400078efcff */
[----:B------:R-:W-:Y:S01]  /*05a0*/  LOP3.LUT R83, R3, 0x60, RZ, 0xfc, !PT ;  /* 0x0000006003537812 */ /* 0x000fe200078efcff */
[----:B------:R-:W-:Y:S01]  /*05b0*/  IMAD.SHL.U32 R20, R79, 0x40, RZ ;  /* 0x000000404f147824 */ /* 0x000fe200078e00ff */
[----:B------:R-:W-:-:S02]  /*05c0*/  LOP3.LUT R85, R3, 0x68, RZ, 0xfc, !PT ;  /* 0x0000006803557812 */ /* 0x000fc400078efcff */
[----:B------:R-:W-:Y:S01]  /*05d0*/  LOP3.LUT R73, R3, 0x70, RZ, 0xfc, !PT ;  /* 0x0000007003497812 */ /* 0x000fe200078efcff */
[----:B------:R-:W-:Y:S01]  /*05e0*/  IMAD.SHL.U32 R28, R83, 0x40, RZ ;  /* 0x00000040531c7824 */ /* 0x000fe200078e00ff */
[-C--:B------:R-:W-:Y:S01]  /*05f0*/  LEA R48, P0, R33, R56.reuse, 0x7 ;  /* 0x0000003821307211 */ /* 0x080fe200078038ff */
[----:B------:R-:W-:Y:S01]  /*0600*/  IMAD.SHL.U32 R32, R85, 0x40, RZ ;  /* 0x0000004055207824 */ /* 0x000fe200078e00ff */
[-C--:B------:R-:W-:Y:S02]  /*0610*/  LEA R30, P6, R29, R56.reuse, 0x7 ;  /* 0x000000381d1e7211 */ /* 0x080fe400078c38ff */
[-C--:B------:R-:W-:Y:S02]  /*0620*/  LEA R4, P5, R25, R56.reuse, 0x7 ;  /* 0x0000003819047211 */ /* 0x080fe400078a38ff */
[-C--:B------:R-:W-:Y:S02]  /*0630*/  LEA R42, P4, R21, R56.reuse, 0x7 ;  /* 0x00000038152a7211 */ /* 0x080fe400078838ff */
[----:B------:R-:W-:-:S02]  /*0640*/  LEA R44, P3, R75, R56, 0x7 ;  /* 0x000000384b2c7211 */ /* 0x000fc400078638ff */
[----:B------:R-:W-:Y:S01]  /*0650*/  LEA R46, P2, R77, R56, 0x7 ;  /* 0x000000384d2e7211 */ /* 0x000fe200078438ff */
[----:B------:R-:W-:Y:S01]  /*0660*/  IMAD.WIDE.U32 R58, R69, 0x2, R58 ;  /* 0x00000002453a7825 */ /* 0x000fe200078e003a */
[----:B------:R-:W-:Y:S02]  /*0670*/  LOP3.LUT R3, R3, 0x78, RZ, 0xfc, !PT ;  /* 0x0000007803037812 */ /* 0x000fe400078efcff */
[-C--:B------:R-:W-:Y:S01]  /*0680*/  LEA.HI.X R49, R8, R57.reuse, RZ, 0x1, P0 ;  /* 0x0000003908317211 */ /* 0x080fe200000f0cff */
[----:B------:R-:W-:Y:S01]  /*0690*/  IMAD.SHL.U32 R34, R73, 0x40, RZ ;  /* 0x0000004049227824 */ /* 0x000fe200078e00ff */
[-C--:B------:R-:W-:Y:S01]  /*06a0*/  LEA.HI.X R31, R10, R57.reuse, RZ, 0x1, P6 ;  /* 0x000000390a1f7211 */ /* 0x080fe200030f0cff */
[----:B------:R-:W-:Y:S01]  /*06b0*/  IMAD.SHL.U32 R38, R3, 0x40, RZ ;  /* 0x0000004003267824 */ /* 0x000fe200078e00ff */
[-C--:B------:R-:W-:Y:S01]  /*06c0*/  LEA.HI.X R5, R12, R57.reuse, RZ, 0x1, P5 ;  /* 0x000000390c057211 */ /* 0x080fe200028f0cff */
[----:B------:R-:W-:Y:S01]  /*06d0*/  IMAD.WIDE.U32 R52, R69, 0x2, R52 ;  /* 0x0000000245347825 */ /* 0x000fe200078e0034 */
[----:B------:R-:W-:-:S02]  /*06e0*/  LEA.HI.X R43, R14, R57, RZ, 0x1, P4 ;  /* 0x000000390e2b7211 */ /* 0x000fc400020f0cff */
[-C--:B------:R-:W-:Y:S01]  /*06f0*/  LEA.HI.X R45, R16, R57.reuse, RZ, 0x1, P3 ;  /* 0x00000039102d7211 */ /* 0x080fe200018f0cff */
[----:B------:R-:W-:Y:S01]  /*0700*/  IMAD.WIDE.U32 R54, R69, 0x2, R54 ;  /* 0x0000000245367825 */ /* 0x000fe200078e0036 */
[----:B------:R-:W-:Y:S02]  /*0710*/  LEA.HI.X R47, R18, R57, RZ, 0x1, P2 ;  /* 0x00000039122f7211 */ /* 0x000fe400010f0cff */
[-C--:B------:R-:W-:Y:S01]  /*0720*/  LEA R36, P0, R79, R56.reuse, 0x7 ;  /* 0x000000384f247211 */ /* 0x080fe200078038ff */
[----:B------:R-:W-:Y:S01]  /*0730*/  IMAD.SHL.U32 R76, R71, 0x4, RZ ;  /* 0x00000004474c7824 */ /* 0x000fe200078e00ff */
[-C--:B------:R-:W-:Y:S01]  /*0740*/  LEA R26, P6, R81, R56.reuse, 0x7 ;  /* 0x00000038511a7211 */ /* 0x080fe200078c38ff */
[----:B------:R-:W-:Y:S01]  /*0750*/  IMAD.SHL.U32 R84, R41, 0x80, RZ ;  /* 0x0000008029547824 */ /* 0x000fe200078e00ff */
[-C--:B------:R-:W-:Y:S01]  /*0760*/  LEA R22, P5, R83, R56.reuse, 0x7 ;  /* 0x0000003853167211 */ /* 0x080fe200078a38ff */
[----:B------:R-:W-:Y:S01]  /*0770*/  IMAD.SHL.U32 R24, R81, 0x40, RZ ;  /* 0x0000004051187824 */ /* 0x000fe200078e00ff */
[----:B------:R-:W-:-:S02]  /*0780*/  LEA R6, P4, R85, R56, 0x7 ;  /* 0x0000003855067211 */ /* 0x000fc400078838ff */
[-C--:B------:R-:W-:Y:S02]  /*0790*/  LEA R10, P3, R73, R56.reuse, 0x7 ;  /* 0x00000038490a7211 */ /* 0x080fe400078638ff */
[----:B------:R-:W-:Y:S02]  /*07a0*/  LEA R8, P2, R3, R56, 0x7 ;  /* 0x0000003803087211 */ /* 0x000fe400078438ff */
[----:B------:R-:W1:Y:S01]  /*07b0*/  LDS R56, [UR10] ;  /* 0x0000000aff387984 */ /* 0x000e620008000800 */
[----:B------:R-:W-:Y:S01]  /*07c0*/  IMAD.WIDE.U32 R60, R69, 0x2, R4 ;  /* 0x00000002453c7825 */ /* 0x000fe200078e0004 */
[-C--:B------:R-:W-:Y:S01]  /*07d0*/  LEA.HI.X R23, R28, R57.reuse, RZ, 0x1, P5 ;  /* 0x000000391c177211 */ /* 0x080fe200028f0cff */
[----:B------:R-:W2:Y:S08]  /*07e0*/  LDC.64 R4, c[0x0][0x388] ;  /* 0x0000e200ff047b82 */ /* 0x000eb00000000a00 */
[----:B------:R-:W-:Y:S01]  /*07f0*/  BAR.SYNC.DEFER_BLOCKING 0x0 ;  /* 0x0000000000007b1d */ /* 0x000fe20000010000 */
[----:B------:R-:W-:-:S02]  /*0800*/  LEA.HI.X R7, R32, R57, RZ, 0x1, P4 ;  /* 0x0000003920077211 */ /* 0x000fc400020f0cff */
[-C--:B------:R-:W-:Y:S02]  /*0810*/  LEA.HI.X R37, R20, R57.reuse, RZ, 0x1, P0 ;  /* 0x0000003914257211 */ /* 0x080fe400000f0cff */
[-C--:B------:R-:W-:Y:S02]  /*0820*/  LEA.HI.X R9, R38, R57.reuse, RZ, 0x1, P2 ;  /* 0x0000003926097211 */ /* 0x080fe400010f0cff */
[-C--:B------:R-:W-:Y:S01]  /*0830*/  LEA.HI.X R11, R34, R57.reuse, RZ, 0x1, P3 ;  /* 0x00000039220b7211 */ /* 0x080fe200018f0cff */
[----:B------:R-:W-:Y:S01]  /*0840*/  IMAD.SHL.U32 R78, R39, 0x80, RZ ;  /* 0x00000080274e7824 */ /* 0x000fe200078e00ff */
[----:B------:R-:W-:Y:S01]  /*0850*/  LEA.HI.X R27, R24, R57, RZ, 0x1, P6 ;  /* 0x00000039181b7211 */ /* 0x000fe200030f0cff */
[----:B------:R-:W-:-:S04]  /*0860*/  IMAD.WIDE.U32 R62, R69, 0x2, R8 ;  /* 0x00000002453e7825 */ /* 0x000fc800078e0008 */
[C---:B------:R-:W-:Y:S01]  /*0870*/  IMAD.WIDE.U32 R10, R69.reuse, 0x2, R10 ;  /* 0x00000002450a7825 */ /* 0x040fe200078e000a */
[----:B---3--:R-:W5:Y:S04]  /*0880*/  LDG.E.U16 R12, desc[UR20][R50.64] ;  /* 0x00000014320c7981 */ /* 0x008f68000c1e1500 */
[----:B------:R3:W5:Y:S04]  /*0890*/  LDG.E.U16 R13, desc[UR20][R50.64+0x40] ;  /* 0x00004014320d7981 */ /* 0x000768000c1e1500 */
[----:B------:R-:W5:Y:S04]  /*08a0*/  LDG.E.U16 R32, desc[UR20][R60.64+0x40] ;  /* 0x000040143c207981 */ /* 0x000f68000c1e1500 */
[----:B------:R-:W5:Y:S01]  /*08b0*/  LDG.E.U16 R18, desc[UR20][R58.64] ;  /* 0x000000143a127981 */ /* 0x000f62000c1e1500 */
[----:B---3--:R-:W-:-:S03]  /*08c0*/  IMAD.WIDE.U32 R50, R69, 0x2, R30 ;  /* 0x0000000245327825 */ /* 0x008fc600078e001e */
[----:B------:R3:W5:Y:S04]  /*08d0*/  LDG.E.U16 R31, desc[UR20][R60.64] ;  /* 0x000000143c1f7981 */ /* 0x000768000c1e1500 */
[----:B------:R4:W5:Y:S04]  /*08e0*/  LDG.E.U16 R19, desc[UR20][R58.64+0x40] ;  /* 0x000040143a137981 */ /* 0x000968000c1e1500 */
[----:B------:R-:W5:Y:S01]  /*08f0*/  LDG.E.U16 R14, desc[UR20][R52.64] ;  /* 0x00000014340e7981 */ /* 0x000f62000c1e1500 */
[----:B---3--:R-:W-:Y:S01]  /*0900*/  IMAD.WIDE.U32 R60, R69, 0x2, R22 ;  /* 0x00000002453c7825 */ /* 0x008fe200078e0016 */
[----:B--2---:R-:W-:-:S02]  /*0910*/  LEA R22, P0, R71, R4, 0x3 ;  /* 0x0000000447167211 */ /* 0x004fc400078018ff */
[----:B------:R2:W5:Y:S01]  /*0920*/  LDG.E.U16 R15, desc[UR20][R52.64+0x40] ;  /* 0x00004014340f7981 */ /* 0x000562000c1e1500 */
[----:B----4-:R-:W-:Y:S01]  /*0930*/  IMAD.WIDE.U32 R58, R69, 0x2, R46 ;  /* 0x00000002453a7825 */ /* 0x010fe200078e002e */
[----:B------:R-:W-:Y:S02]  /*0940*/  LEA.HI.X R23, R76, R5, RZ, 0x1, P0 ;  /* 0x000000054c177211 */ /* 0x000fe400000f0cff */
[----:B------:R-:W5:Y:S01]  /*0950*/  LDG.E.U16 R16, desc[UR20][R54.64] ;  /* 0x0000001436107981 */ /* 0x000f62000c1e1500 */
[----:B------:R-:W-:-:S03]  /*0960*/  LEA R8, P0, R41, R4, 0x8 ;  /* 0x0000000429087211 */ /* 0x000fc600078040ff */
[----:B------:R3:W5:Y:S01]  /*0970*/  LDG.E.U16 R17, desc[UR20][R54.64+0x40] ;  /* 0x0000401436117981 */ /* 0x000762000c1e1500 */
[----:B--2---:R-:W-:-:S03]  /*0980*/  IMAD.WIDE.U32 R52, R69, 0x2, R42 ;  /* 0x0000000245347825 */ /* 0x004fc600078e002a */
[----:B------:R-:W5:Y:S04]  /*0990*/  LDG.E.U16 R28, desc[UR20][R50.64] ;  /* 0x00000014321c7981 */ /* 0x000f68000c1e1500 */
[----:B------:R2:W5:Y:S01]  /*09a0*/  LDG.E.U16 R30, desc[UR20][R50.64+0x40] ;  /* 0x00004014321e7981 */ /* 0x000562000c1e1500 */
[----:B---3--:R-:W-:-:S03]  /*09b0*/  IMAD.WIDE.U32 R54, R69, 0x2, R44 ;  /* 0x0000000245367825 */ /* 0x008fc600078e002c */
[----:B------:R-:W5:Y:S04]  /*09c0*/  LDG.E.U16 R42, desc[UR20][R58.64] ;  /* 0x000000143a2a7981 */ /* 0x000f68000c1e1500 */
[----:B------:R3:W5:Y:S01]  /*09d0*/  LDG.E.U16 R44, desc[UR20][R58.64+0x40] ;  /* 0x000040143a2c7981 */ /* 0x000762000c1e1500 */
[C---:B--2---:R-:W-:Y:S01]  /*09e0*/  IMAD.WIDE.U32 R50, R69.reuse, 0x2, R36 ;  /* 0x0000000245327825 */ /* 0x044fe200078e0024 */
[----:B------:R-:W-:Y:S02]  /*09f0*/  LEA.HI.X R9, R84, R5, RZ, 0x1, P0 ;  /* 0x0000000554097211 */ /* 0x000fe400000f0cff */
[----:B------:R-:W5:Y:S01]  /*0a00*/  LDG.E.U16 R34, desc[UR20][R52.64] ;  /* 0x0000001434227981 */ /* 0x000f62000c1e1500 */
[----:B------:R-:W-:-:S03]  /*0a10*/  IMAD.WIDE.U32 R48, R69, 0x2, R48 ;  /* 0x0000000245307825 */ /* 0x000fc600078e0030 */
[----:B------:R-:W5:Y:S01]  /*0a20*/  LDG.E.U16 R40, desc[UR20][R52.64+0x40] ;  /* 0x0000401434287981 */ /* 0x000f62000c1e1500 */
[----:B---3--:R-:W-:Y:S01]  /*0a30*/  IMAD.WIDE.U32 R58, R69, 0x2, R6 ;  /* 0x00000002453a7825 */ /* 0x008fe200078e0006 */
[----:B------:R-:W-:Y:S02]  /*0a40*/  LEA R6, P2, R39, R4, 0x8 ;  /* 0x0000000427067211 */ /* 0x000fe400078440ff */
[----:B------:R-:W5:Y:S01]  /*0a50*/  LDG.E.U16 R36, desc[UR20][R50.64] ;  /* 0x0000001432247981 */ /* 0x000f62000c1e1500 */
[----:B------:R-:W-:Y:S01]  /*0a60*/  IMAD.SHL.U32 R80, R35, 0x80, RZ ;  /* 0x0000008023507824 */ /* 0x000fe200078e00ff */
[----:B------:R-:W-:Y:S02]  /*0a70*/  LEA.HI.X R7, R78, R5, RZ, 0x1, P2 ;  /* 0x000000054e077211 */ /* 0x000fe400010f0cff */
[----:B------:R-:W5:Y:S01]  /*0a80*/  LDG.E.U16 R45, desc[UR20][R50.64+0x40] ;  /* 0x00004014322d7981 */ /* 0x000f62000c1e1500 */
[----:B------:R-:W-:-:S03]  /*0a90*/  IMAD.WIDE.U32 R8, R69, 0x2, R8 ;  /* 0x0000000245087825 */ /* 0x000fc600078e0008 */
[----:B------:R-:W5:Y:S01]  /*0aa0*/  LDG.E.U16 R53, desc[UR20][R10.64+0x40] ;  /* 0x000040140a357981 */ /* 0x000f62000c1e1500 */
[----:B------:R-:W-:-:S03]  /*0ab0*/  IMAD.WIDE.U32 R26, R69, 0x2, R26 ;  /* 0x00000002451a7825 */ /* 0x000fc600078e001a */
[----:B------:R-:W5:Y:S04]  /*0ac0*/  LDG.E.U16 R20, desc[UR20][R48.64] ;  /* 0x0000001430147981 */ /* 0x000f68000c1e1500 */
[----:B------:R2:W5:Y:S01]  /*0ad0*/  LDG.E.U16 R50, desc[UR20][R10.64] ;  /* 0x000000140a327981 */ /* 0x000562000c1e1500 */
[----:B------:R-:W-:-:S03]  /*0ae0*/  IMAD.SHL.U32 R82, R33, 0x80, RZ ;  /* 0x0000008021527824 */ /* 0x000fc600078e00ff */
[----:B------:R-:W5:Y:S04]  /*0af0*/  LDG.E.U16 R24, desc[UR20][R48.64+0x40] ;  /* 0x0000401430187981 */ /* 0x000f68000c1e1500 */
[----:B------:R-:W5:Y:S01]  /*0b00*/  LDG.E.U16 R51, desc[UR20][R58.64+0x40] ;  /* 0x000040143a337981 */ /* 0x000f62000c1e1500 */
[----:B--2---:R-:W-:-:S03]  /*0b10*/  LEA R10, P0, R35, R4, 0x8 ;  /* 0x00000004230a7211 */ /* 0x004fc600078040ff */
[----:B------:R-:W5:Y:S01]  /*0b20*/  LDG.E.U16 R38, desc[UR20][R54.64] ;  /* 0x0000001436267981 */ /* 0x000f62000c1e1500 */
[----:B------:R-:W-:-:S03]  /*0b30*/  LEA.HI.X R11, R80, R5, RZ, 0x1, P0 ;  /* 0x00000005500b7211 */ /* 0x000fc600000f0cff */
[----:B------:R2:W5:Y:S01]  /*0b40*/  LDG.E.U16 R49, desc[UR20][R58.64] ;  /* 0x000000143a317981 */ /* 0x000562000c1e1500 */
[----:B------:R-:W-:-:S03]  /*0b50*/  IMAD.SHL.U32 R2, R29, 0x80, RZ ;  /* 0x000000801d027824 */ /* 0x000fc600078e00ff */
[----:B------:R-:W5:Y:S01]  /*0b60*/  LDG.E.U16 R43, desc[UR20][R54.64+0x40] ;  /* 0x00004014362b7981 */ /* 0x000f62000c1e1500 */
[----:B------:R-:W-:-:S03]  /*0b70*/  IMAD.SHL.U32 R0, R25, 0x80, RZ ;  /* 0x0000008019007824 */ /* 0x000fc600078e00ff */
[----:B------:R-:W5:Y:S01]  /*0b80*/  LDG.E.U16 R46, desc[UR20][R60.64] ;  /* 0x000000143c2e7981 */ /* 0x000f62000c1e1500 */
[----:B--2---:R-:W-:-:S03]  /*0b90*/  IMAD.WIDE.U32 R58, R69, 0x2, R22 ;  /* 0x00000002453a7825 */ /* 0x004fc600078e0016 */
[----:B------:R-:W5:Y:S01]  /*0ba0*/  LDG.E.U16 R48, desc[UR20][R60.64+0x40] ;  /* 0x000040143c307981 */ /* 0x000f62000c1e1500 */
[----:B------:R-:W-:Y:S01]  /*0bb0*/  IMAD.WIDE.U32 R22, R69, 0x2, R6 ;  /* 0x0000000245167825 */ /* 0x000fe200078e0006 */
[----:B------:R-:W-:Y:S02]  /*0bc0*/  LEA R6, P0, R33, R4, 0x8 ;  /* 0x0000000421067211 */ /* 0x000fe400078040ff */
[----:B------:R-:W5:Y:S04]  /*0bd0*/  LDG.E.U16 R52, desc[UR20][R62.64] ;  /* 0x000000143e347981 */ /* 0x000f68000c1e1500 */
[----:B------:R-:W5:Y:S01]  /*0be0*/  LDG.E.U16 R54, desc[UR20][R62.64+0x40] ;  /* 0x000040143e367981 */ /* 0x000f62000c1e1500 */
[----:B------:R-:W-:-:S03]  /*0bf0*/  LEA.HI.X R7, R82, R5, RZ, 0x1, P0 ;  /* 0x0000000552077211 */ /* 0x000fc600000f0cff */
[----:B------:R-:W5:Y:S01]  /*0c00*/  LDG.E.U16 R57, desc[UR20][R8.64] ;  /* 0x0000001408397981 */ /* 0x000f62000c1e1500 */
[----:B------:R-:W-:-:S03]  /*0c10*/  IMAD.SHL.U32 R74, R21, 0x80, RZ ;  /* 0x00000080154a7824 */ /* 0x000fc600078e00ff */
[----:B------:R-:W5:Y:S04]  /*0c20*/  LDG.E.U16 R61, desc[UR20][R8.64+0x80] ;  /* 0x00008014083d7981 */ /* 0x000f68000c1e1500 */
[----:B------:R-:W5:Y:S04]  /*0c30*/  LDG.E.U16 R60, desc[UR20][R8.64+0x40] ;  /* 0x00004014083c7981 */ /* 0x000f68000c1e1500 */
[----:B------:R2:W5:Y:S04]  /*0c40*/  LDG.E.U16 R62, desc[UR20][R8.64+0xc0] ;  /* 0x0000c014083e7981 */ /* 0x000568000c1e1500 */
[----:B------:R-:W5:Y:S04]  /*0c50*/  LDG.E.U16 R37, desc[UR20][R26.64] ;  /* 0x000000141a257981 */ /* 0x000f68000c1e1500 */
[----:B------:R3:W5:Y:S01]  /*0c60*/  LDG.E.U16 R47, desc[UR20][R26.64+0x40] ;  /* 0x000040141a2f7981 */ /* 0x000762000c1e1500 */
[----:B--2---:R-:W-:-:S02]  /*0c70*/  LEA R8, P2, R29, R4, 0x8 ;  /* 0x000000041d087211 */ /* 0x004fc400078440ff */
[----:B------:R-:W-:Y:S01]  /*0c80*/  SHF.R.U32.HI R70, RZ, 0x5, R68 ;  /* 0x00000005ff467819 */ /* 0x000fe20000011644 */
[----:B------:R-:W5:Y:S01]  /*0c90*/  LDG.E.U16 R35, desc[UR20][R58.64] ;  /* 0x000000143a237981 */ /* 0x000f62000c1e1500 */
[----:B------:R-:W-:-:S03]  /*0ca0*/  LEA.HI.X R9, R2, R5, RZ, 0x1, P2 ;  /* 0x0000000502097211 */ /* 0x000fc600010f0cff */
[----:B------:R-:W5:Y:S01]  /*0cb0*/  LDG.E.U16 R39, desc[UR20][R58.64+0x80] ;  /* 0x000080143a277981 */ /* 0x000f62000c1e1500 */
[----:B---3--:R-:W-:Y:S01]  /*0cc0*/  IMAD.WIDE.U32 R26, R69, 0x2, R10 ;  /* 0x00000002451a7825 */ /* 0x008fe200078e000a */
[-C--:B------:R-:W-:Y:S02]  /*0cd0*/  LEA R10, P0, R25, R4.reuse, 0x8 ;  /* 0x00000004190a7211 */ /* 0x080fe400078040ff */
[----:B------:R-:W-:Y:S01]  /*0ce0*/  LEA R4, P3, R21, R4, 0x8 ;  /* 0x0000000415047211 */ /* 0x000fe200078640ff */
[----:B------:R-:W5:Y:S01]  /*0cf0*/  LDG.E.U16 R41, desc[UR20][R58.64+0x40] ;  /* 0x000040143a297981 */ /* 0x000f62000c1e1500 */
[-C--:B------:R-:W-:Y:S02]  /*0d00*/  LEA.HI.X R11, R0, R5.reuse, RZ, 0x1, P0 ;  /* 0x00000005000b7211 */ /* 0x080fe400000f0cff */
[----:B------:R-:W-:Y:S01]  /*0d10*/  LEA.HI.X R5, R74, R5, RZ, 0x1, P3 ;  /* 0x000000054a057211 */ /* 0x000fe200018f0cff */
[C---:B------:R-:W-:Y:S01]  /*0d20*/  IMAD.WIDE.U32 R8, R69.reuse, 0x2, R8 ;  /* 0x0000000245087825 */ /* 0x040fe200078e0008 */
[----:B------:R-:W5:Y:S03]  /*0d30*/  LDG.E.U16 R55, desc[UR20][R58.64+0xc0] ;  /* 0x0000c0143a377981 */ /* 0x000f66000c1e1500 */
[C---:B------:R-:W-:Y:S01]  /*0d40*/  IMAD.WIDE.U32 R6, R69.reuse, 0x2, R6 ;  /* 0x0000000245067825 */ /* 0x040fe200078e0006 */
[----:B------:R-:W5:Y:S03]  /*0d50*/  LDG.E.U16 R33, desc[UR20][R26.64] ;  /* 0x000000141a217981 */ /* 0x000f66000c1e1500 */
[C---:B------:R-:W-:Y:S01]  /*0d60*/  IMAD.WIDE.U32 R10, R69.reuse, 0x2, R10 ;  /* 0x00000002450a7825 */ /* 0x040fe200078e000a */
[----:B------:R-:W5:Y:S03]  /*0d70*/  LDG.E.U16 R66, desc[UR20][R26.64+0x80] ;  /* 0x000080141a427981 */ /* 0x000f66000c1e1500 */
[----:B------:R-:W-:Y:S01]  /*0d80*/  IMAD.WIDE.U32 R4, R69, 0x2, R4 ;  /* 0x0000000245047825 */ /* 0x000fe200078e0004 */
[----:B------:R-:W5:Y:S01]  /*0d90*/  LDG.E.U16 R59, desc[UR20][R26.64+0x40] ;  /* 0x000040141a3b7981 */ /* 0x000f62000c1e1500 */
[----:B------:R-:W-:-:S03]  /*0da0*/  R2UR UR8, R70 ;  /* 0x00000000460872ca */ /* 0x000fc600000e0000 */
[----:B------:R-:W5:Y:S01]  /*0db0*/  LDG.E.U16 R67, desc[UR20][R26.64+0xc0] ;  /* 0x0000c0141a437981 */ /* 0x000f62000c1e1500 */
[----:B------:R-:W-:-:S03]  /*0dc0*/  SHF.R.U32.HI R70, RZ, 0x1, R71 ;  /* 0x00000001ff467819 */ /* 0x000fc60000011647 */
[----:B------:R-:W5:Y:S01]  /*0dd0*/  LDG.E.U16 R29, desc[UR20][R8.64+0x80] ;  /* 0x00008014081d7981 */ /* 0x000f62000c1e1500 */
[----:B-1----:R-:W-:-:S03]  /*0de0*/  R2UR UR11, R56 ;  /* 0x00000000380b72ca */ /* 0x002fc600000e0000 */
[----:B------:R-:W5:Y:S04]  /*0df0*/  LDG.E.U16 R72, desc[UR20][R8.64+0xc0] ;  /* 0x0000c01408487981 */ /* 0x000f68000c1e1500 */
[----:B------:R-:W5:Y:S04]  /*0e00*/  LDG.E.U16 R26, desc[UR20][R8.64] ;  /* 0x00000014081a7981 */ /* 0x000f68000c1e1500 */
[----:B------:R1:W5:Y:S04]  /*0e10*/  LDG.E.U16 R27, desc[UR20][R8.64+0x40] ;  /* 0x00004014081b7981 */ /* 0x000368000c1e1500 */
[----:B------:R2:W5:Y:S04]  /*0e20*/  LDG.E.U16 R63, desc[UR20][R22.64] ;  /* 0x00000014163f7981 */ /* 0x000568000c1e1500 */
[----:B------:R2:W5:Y:S01]  /*0e30*/  LDG.E.U16 R65, desc[UR20][R22.64+0x80] ;  /* 0x0000801416417981 */ /* 0x000562000c1e1500 */
[----:B-1----:R-:W-:-:S03]  /*0e40*/  IMAD R9, R69, 0x2, R76 ;  /* 0x0000000245097824 */ /* 0x002fc600078e024c */
[----:B------:R2:W5:Y:S04]  /*0e50*/  LDG.E.U16 R64, desc[UR20][R22.64+0x40] ;  /* 0x0000401416407981 */ /* 0x000568000c1e1500 */
[----:B------:R2:W5:Y:S04]  /*0e60*/  LDG.E.U16 R58, desc[UR20][R22.64+0xc0] ;  /* 0x0000c014163a7981 */ /* 0x000568000c1e1500 */
[----:B------:R2:W5:Y:S04]  /*0e70*/  LDG.E.U16 R21, desc[UR20][R6.64] ;  /* 0x0000001406157981 */ /* 0x000568000c1e1500 */
[----:B------:R2:W5:Y:S04]  /*0e80*/  LDG.E.U16 R25, desc[UR20][R6.64+0xc0] ;  /* 0x0000c01406197981 */ /* 0x000568000c1e1500 */
[----:B------:R2:W5:Y:S04]  /*0e90*/  LDG.E.U16 R23, desc[UR20][R6.64+0x80] ;  /* 0x0000801406177981 */ /* 0x000568000c1e1500 */
[----:B------:R2:W5:Y:S01]  /*0ea0*/  LDG.E.U16 R22, desc[UR20][R6.64+0x40] ;  /* 0x0000401406167981 */ /* 0x000562000c1e1500 */
[----:B------:R-:W-:-:S03]  /*0eb0*/  LOP3.LUT R9, R9, R70, RZ, 0x3c, !PT ;  /* 0x0000004609097212 */ /* 0x000fc600078e3cff */
[----:B------:R2:W5:Y:S04]  /*0ec0*/  LDG.E.U16 R86, desc[UR20][R10.64] ;  /* 0x000000140a567981 */ /* 0x000568000c1e1500 */
[----:B------:R2:W5:Y:S04]  /*0ed0*/  LDG.E.U16 R88, desc[UR20][R10.64+0x80] ;  /* 0x000080140a587981 */ /* 0x000568000c1e1500 */
[----:B------:R2:W5:Y:S04]  /*0ee0*/  LDG.E.U16 R87, desc[UR20][R10.64+0x40] ;  /* 0x000040140a577981 */ /* 0x000568000c1e1500 */
[----:B------:R2:W5:Y:S04]  /*0ef0*/  LDG.E.U16 R6, desc[UR20][R10.64+0xc0] ;  /* 0x0000c0140a067981 */ /* 0x000568000c1e1500 */
[----:B------:R2:W5:Y:S04]  /*0f00*/  LDG.E.U16 R7, desc[UR20][R4.64] ;  /* 0x0000001404077981 */ /* 0x000568000c1e1500 */
[----:B------:R2:W5:Y:S04]  /*0f10*/  LDG.E.U16 R90, desc[UR20][R4.64+0x80] ;  /* 0x00008014045a7981 */ /* 0x000568000c1e1500 */
[----:B------:R2:W5:Y:S04]  /*0f20*/  LDG.E.U16 R89, desc[UR20][R4.64+0x40] ;  /* 0x0000401404597981 */ /* 0x000568000c1e1500 */
[----:B------:R2:W5:Y:S01]  /*0f30*/  LDG.E.U16 R91, desc[UR20][R4.64+0xc0] ;  /* 0x0000c014045b7981 */ /* 0x000562000c1e1500 */
[----:B------:R-:W-:Y:S05]  /*0f40*/  @P1 BRA `(.L_x_5) ;  /* 0x0000000000181947 */ /* 0x000fea0003800000 */
[----:B------:R-:W-:Y:S01]  /*0f50*/  ELECT P0, URZ, PT ;  /* 0x0000000000ff782f */ /* 0x000fe20003800000 */
[----:B--2---:R-:W-:Y:S01]  /*0f60*/  IMAD.MOV.U32 R4, RZ, RZ, 0x1 ;  /* 0x00000001ff047424 */ /* 0x004fe200078e00ff */
[----:B------:R-:W-:Y:S01]  /*0f70*/  UMOV UR4, 0x40 ;  /* 0x0000004000047882 */ /* 0x000fe20000000000 */
[----:B------:R-:W-:Y:S01]  /*0f80*/  UVIRTCOUNT.DEALLOC.SMPOOL 0x80 ;  /* 0x000000800000784c */ /* 0x000fe20000000000 */
[----:B------:R-:W-:-:S09]  /*0f90*/  ULEA UR4, UR9, UR4, 0x18 ;  /* 0x0000000409047291 */ /* 0x000fd2000f8ec0ff */
[----:B------:R1:W-:Y:S03]  /*0fa0*/  @P0 STS.U8 [UR4], R4 ;  /* 0x00000004ff000988 */ /* 0x0003e60008000004 */
.L_x_5:
[C---:B------:R-:W-:Y:S01]  /*0fb0*/  LOP3.LUT P2, RZ, R68.reuse, 0xff, RZ, 0xc0, !PT ;  /* 0x000000ff44ff7812 */ /* 0x040fe2000784c0ff */
[----:B------:R-:W-:Y:S01]  /*0fc0*/  UMOV UR4, 0x1 ;  /* 0x0000000100047882 */ /* 0x000fe20000000000 */
[----:B------:R-:W-:Y:S01]  /*0fd0*/  LOP3.LUT R8, R9, 0x40, RZ, 0x3c, !PT ;  /* 0x0000004009087812 */ /* 0x000fe200078e3cff */
[----:B-----5:R3:W-:Y:S01]  /*0fe0*/  STS.U16 [R9+UR10], R12 ;  /* 0x0000000c09007988 */ /* 0x0207e2000800040a */
[----:B-12---:R-:W-:-:S03]  /*0ff0*/  LOP3.LUT R4, R68, 0xff, RZ, 0xc0, !PT ;  /* 0x000000ff44047812 */ /* 0x006fc600078ec0ff */
[----:B------:R3:W-:Y:S04]  /*1000*/  STS.U16 [R9+UR10+0x400], R14 ;  /* 0x0004000e09007988 */ /* 0x0007e8000800040a */
[----:B------:R3:W-:Y:S02]  /*1010*/  STS.U16 [R9+UR10+0x800], R16 ;  /* 0x0008001009007988 */ /* 0x0007e4000800040a */
[----:B------:R-:W-:Y:S01]  /*1020*/  VOTEU.ALL UP0, P2 ;  /* 0x0000000000ff7886 */ /* 0x000fe20001000000 */
[----:B------:R-:W-:Y:S01]  /*1030*/  VOTEU.ALL UP1, P2 ;  /* 0x0000000000ff7886 */ /* 0x000fe20001020000 */
[----:B------:R3:W-:Y:S03]  /*1040*/  STS.U16 [R9+UR10+0xc00], R18 ;  /* 0x000c001209007988 */ /* 0x0007e6000800040a */
[----:B------:R-:W-:-:S04]  /*1050*/  @!UP0 UIADD3 UR4, UPT, UPT, -UR4, 0x100000, URZ ;  /* 0x0010000004048890 */ /* 0x000fc8000fffe1ff */
[----:B------:R-:W-:Y:S02]  /*1060*/  @!UP0 USHF.L.U32 UR5, UR4, 0xb, URZ ;  /* 0x0000000b04058899 */ /* 0x000fe400080006ff */
[----:B------:R-:W-:Y:S01]  /*1070*/  @!UP0 USHF.L.U32 UR4, UR4, 0x1, URZ ;  /* 0x0000000104048899 */ /* 0x000fe200080006ff */
[----:B------:R3:W-:Y:S01]  /*1080*/  STS.U16 [R9+UR10+0x1000], R20 ;  /* 0x0010001409007988 */ /* 0x0007e2000800040a */
[----:B------:R-:W-:-:S03]  /*1090*/  UISETP.NE.U32.AND UP0, UPT, UR8, URZ, UPT ;  /* 0x000000ff0800728c */ /* 0x000fc6000bf05070 */
[----:B------:R3:W-:Y:S04]  /*10a0*/  STS.U16 [R9+UR10+0x1400], R28 ;  /* 0x0014001c09007988 */ /* 0x0007e8000800040a */
        /* <DEDUP_REMOVED lines=10> */
[----:B------:R3:W-:Y:S04]  /*1150*/  STS.U16 [R8+UR10], R13 ;  /* 0x0000000d08007988 */ /* 0x0007e8000800040a */
        /* <DEDUP_REMOVED lines=46> */
[----:B------:R3:W-:Y:S01]  /*1440*/  STS.U16 [R8+UR10+0x7c00], R91 ;  /* 0x007c005b08007988 */ /* 0x0007e2000800040a */
[----:B------:R1:W-:Y:S06]  /*1450*/  MEMBAR.ALL.CTA ;  /* 0x0000000000007992 */ /* 0x0003ec0000008000 */
[----:B-1----:R-:W-:Y:S04]  /*1460*/  FENCE.VIEW.ASYNC.S ;  /* 0x00000000000073c6 */ /* 0x002fe80000000000 */
[----:B------:R-:W1:Y:S02]  /*1470*/  FENCE.VIEW.ASYNC.S ;  /* 0x00000000000073c6 */ /* 0x000e640000000000 */
[----:B-1----:R3:W1:Y:S02]  /*1480*/  @!UP1 SYNCS.EXCH.64 URZ, [UR10+0x8000], UR4 ;  /* 0x008000040aff95b2 */ /* 0x0026640008000100 */
[----:B-1----:R-:W-:Y:S06]  /*1490*/  BAR.SYNC.DEFER_BLOCKING 0x0 ;  /* 0x0000000000007b1d */ /* 0x002fec0000010000 */
[----:B---3--:R-:W-:Y:S05]  /*14a0*/  BRA.U UP0, `(.L_x_6) ;  /* 0x0000000100787547 */ /* 0x008fea000b800000 */
[----:B------:R-:W-:Y:S02]  /*14b0*/  UIADD3 UR4, UPT, UPT, UR10, 0x4000, URZ ;  /* 0x000040000a047890 */ /* 0x000fe4000fffe0ff */
[----:B------:R-:W-:Y:S02]  /*14c0*/  USHF.R.U32.HI UR6, URZ, 0x4, UR10 ;  /* 0x00000004ff067899 */ /* 0x000fe4000801160a */
[----:B------:R-:W-:Y:S02]  /*14d0*/  USHF.R.U32.HI UR4, URZ, 0x4, UR4 ;  /* 0x00000004ff047899 */ /* 0x000fe40008011604 */
[----:B------:R-:W-:Y:S02]  /*14e0*/  USGXT.U32 UR6, UR6, 0xe ;  /* 0x0000000e0606789a */ /* 0x000fe40008000000 */
[----:B------:R-:W-:Y:S02]  /*14f0*/  USGXT.U32 UR5, UR4, 0xe ;  /* 0x0000000e0405789a */ /* 0x000fe40008000000 */
[----:B------:R-:W-:-:S02]  /*1500*/  UIADD3 UR24, UP0, UPT, UR6, 0x2, URZ ;  /* 0x0000000206187890 */ /* 0x000fc4000ff1e0ff */
[----:B------:R-:W-:Y:S01]  /*1510*/  UIADD3 UR22, UP1, UPT, UR5, 0x2000080, URZ ;  /* 0x0200008005167890 */ /* 0x000fe2000ff3e0ff */
[----:B------:R-:W-:Y:S01]  /*1520*/  UMOV UR4, URZ ;  /* 0x000000ff00047c82 */ /* 0x000fe20008000000 */
[----:B------:R-:W-:Y:S01]  /*1530*/  UMOV UR26, 0x0 ;  /* 0x00000000001a7882 */ /* 0x000fe20000000000 */
[----:B------:R-:W-:Y:S02]  /*1540*/  UIADD3.X UR25, UPT, UPT, UR4, 0x40004040, URZ, UP0, !UPT ;  /* 0x4000404004197890 */ /* 0x000fe400087fe4ff */
[----:B------:R-:W-:Y:S02]  /*1550*/  UIADD3.X UR23, UPT, UPT, UR4, 0x40004040, URZ, UP1, !UPT ;  /* 0x4000404004177890 */ /* 0x000fe40008ffe4ff */
[----:B------:R-:W-:Y:S02]  /*1560*/  ULOP3.LUT UR4, UR5, 0x2000000, URZ, 0xfc, !UPT ;  /* 0x0200000005047892 */ /* 0x000fe4000f8efcff */
[----:B------:R-:W-:Y:S02]  /*1570*/  UIADD3.64 UR12, UPT, UPT, UR24, 0x2, URZ ;  /* 0x00000002180c7897 */ /* 0x000fe4000fffe0ff */
[----:B------:R-:W-:-:S02]  /*1580*/  UIADD3.64 UR14, UPT, UPT, UR22, 0x80, URZ ;  /* 0x00000080160e7897 */ /* 0x000fc4000fffe0ff */
[----:B------:R-:W-:Y:S02]  /*1590*/  UIADD3.64 UR16, UPT, UPT, UR24, 0x4, URZ ;  /* 0x0000000418107897 */ /* 0x000fe4000fffe0ff */
[----:B------:R-:W-:Y:S01]  /*15a0*/  UIADD3.64 UR18, UPT, UPT, UR22, 0x100, URZ ;  /* 0x0000010016127897 */ /* 0x000fe2000fffe0ff */
[----:B------:R-:W-:Y:S01]  /*15b0*/  UMOV UR27, 0x8210490 ;  /* 0x08210490001b7882 */ /* 0x000fe20000000000 */
[----:B------:R-:W-:Y:S01]  /*15c0*/  UMOV UR7, 0x40004040 ;  /* 0x4000404000077882 */ /* 0x000fe20000000000 */
[----:B------:R-:W-:Y:S01]  /*15d0*/  UMOV UR5, 0x40004040 ;  /* 0x4000404000057882 */ /* 0x000fe20000000000 */
[----:B------:R-:W-:Y:S01]  /*15e0*/  UMOV UR28, 0x0 ;  /* 0x00000000001c7882 */ /* 0x000fe20000000000 */
[----:B------:R-:W-:Y:S01]  /*15f0*/  UMOV UR29, 0x8210490 ;  /* 0x08210490001d7882 */ /* 0x000fe20000000000 */
[----:B------:R-:W-:Y:S01]  /*1600*/  UMOV UR30, 0x0 ;  /* 0x00000000001e7882 */ /* 0x000fe20000000000 */
[----:B------:R-:W-:Y:S01]  /*1610*/  UMOV UR31, 0x8210490 ;  /* 0x08210490001f7882 */ /* 0x000fe20000000000 */
[----:B------:R1:W-:Y:S01]  /*1620*/  UTCHMMA gdesc[UR6], gdesc[UR4], tmem[UR11], tmem[UR26], idesc[UR27], !UPT ;  /* 0x00ff1a04060075ea */ /* 0x0003e2000f80000b */
[----:B------:R-:W-:Y:S01]  /*1630*/  UMOV UR32, 0x0 ;  /* 0x0000000000207882 */ /* 0x000fe20000000000 */
[----:B------:R-:W-:Y:S01]  /*1640*/  UMOV UR33, 0x8210490 ;  /* 0x0821049000217882 */ /* 0x000fe20000000000 */
[----:B------:R1:W-:Y:S01]  /*1650*/  UTCHMMA gdesc[UR24], gdesc[UR22], tmem[UR11], tmem[UR28], idesc[UR29], UPT ;  /* 0x00ff1c16180075ea */ /* 0x0003e2000b80000b */
[----:B------:R1:W-:Y:S01]  /*1660*/  UTCHMMA gdesc[UR12], gdesc[UR14], tmem[UR11], tmem[UR30], idesc[UR31], UPT ;  /* 0x00ff1e0e0c0075ea */ /* 0x0003e2000b80000b */
[----:B------:R1:W-:Y:S01]  /*1670*/  UTCHMMA gdesc[UR16], gdesc[UR18], tmem[UR11], tmem[UR32], idesc[UR33], UPT ;  /* 0x00ff2012100075ea */ /* 0x0003e2000b80000b */
[----:B------:R-:W-:Y:S01]  /*1680*/  NOP ;  /* 0x0000000000007918 */ /* 0x000fe20000000000 */
.L_x_6:
[----:B------:R-:W-:Y:S01]  /*1690*/  ELECT P0, URZ, PT ;  /* 0x0000000000ff782f */ /* 0x000fe20003800000 */
[----:B-1----:R-:W-:-:S03]  /*16a0*/  UIADD3 UR4, UPT, UPT, UR10, 0x8000, URZ ;  /* 0x000080000a047890 */ /* 0x002fc6000fffe0ff */
[----:B------:R-:W-:Y:S01]  /*16b0*/  ISETP.LT.U32.AND P0, PT, R4, 0x20, P0 ;  /* 0x000000200400780c */ /* 0x000fe20000701070 */
[----:B------:R-:W-:-:S12]  /*16c0*/  UMOV UR5, URZ ;  /* 0x000000ff00057c82 */ /* 0x000fd80008000000 */
[----:B------:R-:W-:Y:S01]  /*16d0*/  VOTEU.ANY UP0, P0 ;  /* 0x0000000000ff7886 */ /* 0x000fe20000000100 */
[----:B------:R-:W-:-:S04]  /*16e0*/  VOTEU.ANY UP1, P0 ;  /* 0x0000000000ff7886 */ /* 0x000fc80000020100 */
[----:B------:R-:W-:Y:S01]  /*16f0*/  @UP0 UMOV UR6, UR4 ;  /* 0x0000000400060c82 */ /* 0x000fe20008000000 */
[----:B------:R-:W-:Y:S01]  /*1700*/  USHF.L.U32 UR4, UR8, 0x15, URZ ;  /* 0x0000001508047899 */ /* 0x000fe200080006ff */
[----:B------:R1:W-:Y:S01]  /*1710*/  @UP1 UTCBAR [UR6], URZ ;  /* 0x000000ff060013e9 */ /* 0x0003e200080000ff */
[----:B------:R-:W-:Y:S01]  /*1720*/  BAR.SYNC.DEFER_BLOCKING 0x0 ;  /* 0x0000000000007b1d */ /* 0x000fe20000010000 */
[----:B------:R-:W-:Y:S02]  /*1730*/  USHF.L.U32 UR5, UR8, 0x4, URZ ;  /* 0x0000000408057899 */ /* 0x000fe400080006ff */
[----:B------:R-:W-:Y:S02]  /*1740*/  ULOP3.LUT UR4, UR4, 0x600000, URZ, 0xc0, !UPT ;  /* 0x0060000004047892 */ /* 0x000fe4000f8ec0ff */
[----:B------:R-:W-:-:S04]  /*1750*/  ULOP3.LUT UR5, UR5, 0x40, URZ, 0xc0, !UPT ;  /* 0x0000004005057892 */ /* 0x000fc8000f8ec0ff */
[----:B------:R-:W-:Y:S01]  /*1760*/  UIADD3 UR4, UPT, UPT, UR5, UR4, UR11 ;  /* 0x0000000405047290 */ /* 0x000fe2000fffe00b */
[----:B------:R-:W2:Y:S02]  /*1770*/  SYNCS.PHASECHK.TRANS64.TRYWAIT P0, [UR10+0x8000], RZ ;  /* 0x008000ffff0075a7 */ /* 0x000ea4000800110a */
[----:B-12---:R-:W-:Y:S09]  /*1780*/  @!P0 BRA `(.L_x_7) ;  /* 0x0000000c00bc8947 */ /* 0x006ff20003800000 */
.L_x_11:
[----:B------:R-:W-:Y:S01]  /*1790*/  BAR.SYNC.DEFER_BLOCKING 0x0 ;  /* 0x0000000000007b1d */ /* 0x000fe20000010000 */
[C---:B------:R-:W-:Y:S01]  /*17a0*/  IMAD.SHL.U32 R86, R68.reuse, 0x10, RZ ;  /* 0x0000001044567824 */ /* 0x040fe200078e00ff */
[C---:B------:R-:W-:Y:S01]  /*17b0*/  LOP3.LUT R72, R68.reuse, 0x7, RZ, 0xc0, !PT ;  /* 0x0000000744487812 */ /* 0x040fe200078ec0ff */
[C---:B------:R-:W-:Y:S02]  /*17c0*/  IMAD.SHL.U32 R88, R68.reuse, 0x100, RZ ;  /* 0x0000010044587824 */ /* 0x040fe400078e00ff */
[----:B------:R-:W-:Y:S01]  /*17d0*/  IMAD.SHL.U32 R68, R68, 0x8, RZ ;  /* 0x0000000844447824 */ /* 0x000fe200078e00ff */
[----:B------:R-:W-:Y:S01]  /*17e0*/  LOP3.LUT R87, R86, 0xff0, RZ, 0xc0, !PT ;  /* 0x00000ff056577812 */ /* 0x000fe200078ec0ff */
[----:B------:R-:W-:Y:S01]  /*17f0*/  IMAD R89, R71, 0x8, R72 ;  /* 0x0000000847597824 */ /* 0x000fe200078e0248 */
[----:B------:R-:W1:Y:S01]  /*1800*/  LDTM.x64 R4, tmem[UR4] ;  /* 0x00000004000479ee */ /* 0x000e620008340000 */
[----:B------:R-:W-:Y:S01]  /*1810*/  LOP3.LUT R88, R88, 0x800, RZ, 0xc0, !PT ;  /* 0x0000080058587812 */ /* 0x000fe200078ec0ff */
[----:B------:R-:W-:Y:S01]  /*1820*/  IMAD.SHL.U32 R86, R69, 0x4, RZ ;  /* 0x0000000445567824 */ /* 0x000fe200078e00ff */
[----:B------:R-:W-:Y:S01]  /*1830*/  LOP3.LUT R71, R68, 0x80, RZ, 0xc0, !PT ;  /* 0x0000008044477812 */ /* 0x000fe200078ec0ff */
[----:B------:R-:W-:Y:S01]  /*1840*/  IMAD.SHL.U32 R89, R89, 0x10, RZ ;  /* 0x0000001059597824 */ /* 0x000fe200078e00ff */
[----:B------:R-:W2:Y:S01]  /*1850*/  LDCU.64 UR4, c[0x0][0x390] ;  /* 0x00007200ff0477ac */ /* 0x000ea20008000a00 */
[----:B------:R-:W-:Y:S01]  /*1860*/  IMAD R87, R72, 0x1000, R87 ;  /* 0x0000100048577824 */ /* 0x000fe200078e0257 */
[----:B------:R-:W-:Y:S01]  /*1870*/  IADD3 R71, PT, PT, R71, UR10, R88 ;  /* 0x0000000a47477c10 */ /* 0x000fe2000fffe058 */
[----:B------:R-:W-:Y:S01]  /*1880*/  IMAD.SHL.U32 R95, R76, 0x4, RZ ;  /* 0x000000044c5f7824 */ /* 0x000fe200078e00ff */
[----:B------:R-:W-:-:S02]  /*1890*/  LOP3.LUT R72, R89, R70, RZ, 0x3c, !PT ;  /* 0x0000004659487212 */ /* 0x000fc400078e3cff */
[C---:B------:R-:W-:Y:S02]  /*18a0*/  LOP3.LUT R88, R87.reuse, 0x10, RZ, 0x3c, !PT ;  /* 0x0000001057587812 */ /* 0x040fe400078e3cff */
[C---:B------:R-:W-:Y:S01]  /*18b0*/  LOP3.LUT R89, R87.reuse, 0x20, RZ, 0x3c, !PT ;  /* 0x0000002057597812 */ /* 0x040fe200078e3cff */
[----:B------:R-:W-:Y:S01]  /*18c0*/  IMAD.IADD R72, R72, 0x1, R71 ;  /* 0x0000000148487824 */ /* 0x000fe200078e0247 */
[C---:B------:R-:W-:Y:S01]  /*18d0*/  LOP3.LUT R90, R87.reuse, 0x30, RZ, 0x3c, !PT ;  /* 0x00000030575a7812 */ /* 0x040fe200078e3cff */
[----:B------:R-:W1:Y:S01]  /*18e0*/  @!P2 SYNCS.CCTL.IV [UR10+0x8000] ;  /* 0x00800000ff00a9b1 */ /* 0x000e62000800000a */
[----:B------:R-:W-:Y:S01]  /*18f0*/  NOP ;  /* 0x0000000000007918 */ /* 0x000fe20000000000 */
[C---:B------:R-:W-:Y:S02]  /*1900*/  LOP3.LUT R91, R87.reuse, 0x40, RZ, 0x3c, !PT ;  /* 0x00000040575b7812 */ /* 0x040fe400078e3cff */
[C---:B------:R-:W-:Y:S02]  /*1910*/  LOP3.LUT R92, R87.reuse, 0x50, RZ, 0x3c, !PT ;  /* 0x00000050575c7812 */ /* 0x040fe400078e3cff */
[C---:B------:R-:W-:Y:S01]  /*1920*/  LOP3.LUT R93, R87.reuse, 0x60, RZ, 0x3c, !PT ;  /* 0x00000060575d7812 */ /* 0x040fe200078e3cff */
[----:B-1----:R-:W-:Y:S01]  /*1930*/  STS.128 [R87+UR10], R4 ;  /* 0x0000000457007988 */ /* 0x002fe20008000c0a */
[----:B------:R-:W-:-:S02]  /*1940*/  LOP3.LUT R94, R87, 0x70, RZ, 0x3c, !PT ;  /* 0x00000070575e7812 */ /* 0x000fc400078e3cff */
[C---:B--2---:R-:W-:Y:S01]  /*1950*/  LEA R97, P5, R75.reuse, UR4, 0x9 ;  /* 0x000000044b617c11 */ /* 0x044fe2000f8a48ff */
[----:B------:R-:W-:Y:S04]  /*1960*/  STS.128 [R88+UR10], R8 ;  /* 0x0000000858007988 */ /* 0x000fe80008000c0a */
[----:B------:R-:W-:Y:S04]  /*1970*/  STS.128 [R89+UR10], R12 ;  /* 0x0000000c59007988 */ /* 0x000fe80008000c0a */
[----:B------:R-:W-:Y:S04]  /*1980*/  STS.128 [R90+UR10], R16 ;  /* 0x000000105a007988 */ /* 0x000fe80008000c0a */
[----:B------:R-:W-:Y:S04]  /*1990*/  STS.128 [R91+UR10], R20 ;  /* 0x000000145b007988 */ /* 0x000fe80008000c0a */
[----:B------:R-:W-:Y:S04]  /*19a0*/  STS.128 [R92+UR10], R24 ;  /* 0x000000185c007988 */ /* 0x000fe80008000c0a */
[----:B------:R-:W-:Y:S04]  /*19b0*/  STS.128 [R93+UR10], R28 ;  /* 0x0000001c5d007988 */ /* 0x000fe80008000c0a */
[----:B------:R1:W-:Y:S01]  /*19c0*/  STS.128 [R94+UR10], R32 ;  /* 0x000000205e007988 */ /* 0x0003e20008000c0a */
[----:B------:R-:W-:Y:S01]  /*19d0*/  BAR.SYNC.DEFER_BLOCKING 0x0 ;  /* 0x0000000000007b1d */ /* 0x000fe20000010000 */
[----:B-1----:R-:W-:Y:S01]  /*19e0*/  IMAD.SHL.U32 R32, R75, 0x80, RZ ;  /* 0x000000804b207824 */ /* 0x002fe200078e00ff */
[C---:B------:R-:W-:Y:S01]  /*19f0*/  LEA R75, P6, R77.reuse, UR4, 0x9 ;  /* 0x000000044d4b7c11 */ /* 0x040fe2000f8c48ff */
[----:B------:R-:W-:-:S02]  /*1a00*/  IMAD.SHL.U32 R33, R77, 0x80, RZ ;  /* 0x000000804d217824 */ /* 0x000fc400078e00ff */
[----:B------:R-:W-:Y:S02]  /*1a10*/  IMAD.SHL.U32 R34, R79, 0x80, RZ ;  /* 0x000000804f227824 */ /* 0x000fe400078e00ff */
[----:B------:R-:W-:Y:S01]  /*1a20*/  IMAD.SHL.U32 R35, R81, 0x80, RZ ;  /* 0x0000008051237824 */ /* 0x000fe200078e00ff */
[----:B------:R-:W1:Y:S04]  /*1a30*/  LDSM.16.M88.4 R4, [R72] ;  /* 0x000000004804783b */ /* 0x000e680000000200 */
[----:B------:R-:W-:Y:S04]  /*1a40*/  LDSM.16.M88.4 R8, [R72+0x100] ;  /* 0x000100004808783b */ /* 0x000fe80000000200 */
[----:B------:R-:W-:Y:S04]  /*1a50*/  LDSM.16.M88.4 R12, [R72+0x200] ;  /* 0x00020000480c783b */ /* 0x000fe80000000200 */
[----:B------:R-:W-:Y:S04]  /*1a60*/  LDSM.16.M88.4 R16, [R72+0x300] ;  /* 0x000300004810783b */ /* 0x000fe80000000200 */
[----:B------:R-:W-:Y:S04]  /*1a70*/  LDSM.16.M88.4 R20, [R72+0x400] ;  /* 0x000400004814783b */ /* 0x000fe80000000200 */
[----:B------:R-:W-:Y:S04]  /*1a80*/  LDSM.16.M88.4 R24, [R72+0x500] ;  /* 0x000500004818783b */ /* 0x000fe80000000200 */
[----:B------:R-:W-:Y:S04]  /*1a90*/  LDSM.16.M88.4 R28, [R72+0x600] ;  /* 0x00060000481c783b */ /* 0x000fe80000000200 */
[----:B------:R-:W-:Y:S01]  /*1aa0*/  LDSM.16.M88.4 R68, [R72+0x700] ;  /* 0x000700004844783b */ /* 0x000fe20000000200 */
[----:B------:R-:W-:Y:S06]  /*1ab0*/  BAR.SYNC.DEFER_BLOCKING 0x0 ;  /* 0x0000000000007b1d */ /* 0x000fec0000010000 */
[----:B------:R2:W-:Y:S04]  /*1ac0*/  STS.128 [R87+UR10], R36 ;  /* 0x0000002457007988 */ /* 0x0005e80008000c0a */
[----:B------:R-:W-:Y:S04]  /*1ad0*/  STS.128 [R88+UR10], R40 ;  /* 0x0000002858007988 */ /* 0x000fe80008000c0a */
[----:B------:R3:W-:Y:S04]  /*1ae0*/  STS.128 [R89+UR10], R44 ;  /* 0x0000002c59007988 */ /* 0x0007e80008000c0a */
[----:B------:R4:W-:Y:S04]  /*1af0*/  STS.128 [R90+UR10], R48 ;  /* 0x000000305a007988 */ /* 0x0009e80008000c0a */
[----:B------:R-:W-:Y:S01]  /*1b00*/  STS.128 [R91+UR10], R52 ;  /* 0x000000345b007988 */ /* 0x000fe20008000c0a */
[C---:B--2---:R-:W-:Y:S01]  /*1b10*/  IMAD.SHL.U32 R87, R83.reuse, 0x80, RZ ;  /* 0x0000008053577824 */ /* 0x044fe200078e00ff */
[----:B------:R-:W-:Y:S01]  /*1b20*/  LEA R83, P4, R83, UR4, 0x9 ;  /* 0x0000000453537c11 */ /* 0x000fe2000f8848ff */
[----:B------:R-:W-:Y:S01]  /*1b30*/  IMAD.SHL.U32 R36, R85, 0x80, RZ ;  /* 0x0000008055247824 */ /* 0x000fe200078e00ff */
[----:B------:R-:W-:Y:S02]  /*1b40*/  STS.128 [R92+UR10], R56 ;  /* 0x000000385c007988 */ /* 0x000fe40008000c0a */
[----:B------:R-:W-:-:S02]  /*1b50*/  LEA.HI.X R87, R87, UR5, RZ, 0x2, P4 ;  /* 0x0000000557577c11 */ /* 0x000fc4000a0f14ff */
[----:B------:R2:W-:Y:S01]  /*1b60*/  STS.128 [R93+UR10], R60 ;  /* 0x0000003c5d007988 */ /* 0x0005e20008000c0a */
[----:B---3--:R-:W-:Y:S02]  /*1b70*/  LEA R47, P3, R79, UR4, 0x9 ;  /* 0x000000044f2f7c11 */ /* 0x008fe4000f8648ff */
[----:B------:R-:W-:Y:S01]  /*1b80*/  LEA R89, P2, R81, UR4, 0x9 ;  /* 0x0000000451597c11 */ /* 0x000fe2000f8448ff */
[----:B------:R3:W-:Y:S01]  /*1b90*/  STS.128 [R94+UR10], R64 ;  /* 0x000000405e007988 */ /* 0x0007e20008000c0a */
[----:B------:R-:W-:Y:S01]  /*1ba0*/  BAR.SYNC.DEFER_BLOCKING 0x0 ;  /* 0x0000000000007b1d */ /* 0x000fe20000010000 */
[----:B------:R-:W-:Y:S02]  /*1bb0*/  LEA R45, P0, R85, UR4, 0x9 ;  /* 0x00000004552d7c11 */ /* 0x000fe4000f8048ff */
[----:B----4-:R-:W-:Y:S02]  /*1bc0*/  LEA.HI.X R50, R32, UR5, RZ, 0x2, P5 ;  /* 0x0000000520327c11 */ /* 0x010fe4000a8f14ff */
[----:B------:R-:W-:-:S02]  /*1bd0*/  LEA.HI.X R46, R33, UR5, RZ, 0x2, P6 ;  /* 0x00000005212e7c11 */ /* 0x000fc4000b0f14ff */
[----:B------:R-:W-:Y:S02]  /*1be0*/  LEA.HI.X R44, R34, UR5, RZ, 0x2, P3 ;  /* 0x00000005222c7c11 */ /* 0x000fe400098f14ff */
[----:B--2---:R-:W-:Y:S02]  /*1bf0*/  LEA R61, P4, R84, UR4, 0x2 ;  /* 0x00000004543d7c11 */ /* 0x004fe4000f8810ff */
[----:B------:R-:W-:Y:S02]  /*1c00*/  LEA.HI.X R48, R35, UR5, RZ, 0x2, P2 ;  /* 0x0000000523307c11 */ /* 0x000fe400090f14ff */
[----:B------:R-:W-:Y:S02]  /*1c10*/  IADD3 R58, P6, P5, R86, UR4, R95 ;  /* 0x00000004563a7c10 */ /* 0x000fe4000fdde05f */
[----:B------:R-:W-:Y:S02]  /*1c20*/  LEA.HI.X R85, R36, UR5, RZ, 0x2, P0 ;  /* 0x0000000524557c11 */ /* 0x000fe400080f14ff */
[----:B------:R-:W-:-:S02]  /*1c30*/  LEA.HI.X R84, R84, UR5, RZ, 0x2, P4 ;  /* 0x0000000554547c11 */ /* 0x000fc4000a0f14ff */
[----:B------:R-:W-:Y:S02]  /*1c40*/  IADD3 R60, P4, PT, R86, R61, RZ ;  /* 0x0000003d563c7210 */ /* 0x000fe40007f9e0ff */
[----:B------:R-:W-:Y:S02]  /*1c50*/  IADD3.X R59, PT, PT, RZ, UR5, RZ, P6, P5 ;  /* 0x00000005ff3b7c10 */ /* 0x000fe4000b7ea4ff */
[----:B---3--:R-:W-:Y:S01]  /*1c60*/  LEA R67, P6, R78, UR4, 0x2 ;  /* 0x000000044e437c11 */ /* 0x008fe2000f8c10ff */
[----:B------:R-:W2:Y:S01]  /*1c70*/  LDSM.16.M88.4 R32, [R72] ;  /* 0x000000004820783b */ /* 0x000ea20000000200 */
[----:B------:R-:W-:Y:S01]  /*1c80*/  LEA R63, P5, R80, UR4, 0x2 ;  /* 0x00000004503f7c11 */ /* 0x000fe2000f8a10ff */
[----:B------:R-:W-:Y:S01]  /*1c90*/  IMAD.X R61, RZ, RZ, R84, P4 ;  /* 0x000000ffff3d7224 */ /* 0x000fe200020e0654 */
[----:B------:R-:W-:Y:S01]  /*1ca0*/  LEA R77, P4, R82, UR4, 0x2 ;  /* 0x00000004524d7c11 */ /* 0x000fe2000f8810ff */
[----:B------:R-:W3:Y:S01]  /*1cb0*/  LDSM.16.M88.4 R36, [R72+0x100] ;  /* 0x000100004824783b */ /* 0x000ee20000000200 */
[----:B------:R-:W-:-:S02]  /*1cc0*/  LEA.HI.X R78, R78, UR5, RZ, 0x2, P6 ;  /* 0x000000054e4e7c11 */ /* 0x000fc4000b0f14ff */
[----:B------:R-:W-:Y:S01]  /*1cd0*/  IADD3 R66, P6, PT, R86, R67, RZ ;  /* 0x0000004356427210 */ /* 0x000fe20007fde0ff */
[----:B-1----:R-:W-:Y:S01]  /*1ce0*/  STG.E desc[UR20][R58.64], R4 ;  /* 0x000000043a007986 */ /* 0x002fe2000c101914 */
[----:B------:R-:W-:Y:S02]  /*1cf0*/  LEA.HI.X R80, R80, UR5, RZ, 0x2, P5 ;  /* 0x0000000550507c11 */ /* 0x000fe4000a8f14ff */
[----:B------:R-:W-:Y:S01]  /*1d00*/  IADD3 R62, P5, PT, R86, R63, RZ ;  /* 0x0000003f563e7210 */ /* 0x000fe20007fbe0ff */
[----:B------:R-:W-:Y:S01]  /*1d10*/  IMAD.X R67, RZ, RZ, R78, P6 ;  /* 0x000000ffff437224 */ /* 0x000fe200030e064e */
[----:B------:R-:W-:Y:S01]  /*1d20*/  LEA.HI.X R82, R82, UR5, RZ, 0x2, P4 ;  /* 0x0000000552527c11 */ /* 0x000fe2000a0f14ff */
[----:B------:R-:W-:Y:S01]  /*1d30*/  STG.E desc[UR20][R58.64+0x100], R5 ;  /* 0x000100053a007986 */ /* 0x000fe2000c101914 */
[----:B------:R-:W-:Y:S01]  /*1d40*/  IADD3 R76, P4, PT, R86, R77, RZ ;  /* 0x0000004d564c7210 */ /* 0x000fe20007f9e0ff */
[----:B------:R-:W-:Y:S01]  /*1d50*/  IMAD.X R63, RZ, RZ, R80, P5 ;  /* 0x000000ffff3f7224 */ /* 0x000fe200028e0650 */
[----:B------:R-:W-:Y:S01]  /*1d60*/  LEA R65, P6, R2, UR4, 0x2 ;  /* 0x0000000402417c11 */ /* 0x000fe2000f8c10ff */
[----:B------:R-:W-:Y:S01]  /*1d70*/  LDSM.16.M88.4 R52, [R72+0x500] ;  /* 0x000500004834783b */ /* 0x000fe20000000200 */
[----:B------:R-:W-:Y:S01]  /*1d80*/  LEA R79, P5, R0, UR4, 0x2 ;  /* 0x00000004004f7c11 */ /* 0x000fe2000f8a10ff */
[----:B------:R-:W-:Y:S01]  /*1d90*/  IMAD.X R77, RZ, RZ, R82, P4 ;  /* 0x000000ffff4d7224 */ /* 0x000fe200020e0652 */
[----:B------:R-:W-:-:S02]  /*1da0*/  LEA R81, P4, R74, UR4, 0x2 ;  /* 0x000000044a517c11 */ /* 0x000fc4000f8810ff */
[----:B------:R-:W-:Y:S02]  /*1db0*/  LEA.HI.X R40, R2, UR5, RZ, 0x2, P6 ;  /* 0x0000000502287c11 */ /* 0x000fe4000b0f14ff */
[----:B------:R-:W-:Y:S02]  /*1dc0*/  LEA.HI.X R2, R0, UR5, RZ, 0x2, P5 ;  /* 0x0000000500027c11 */ /* 0x000fe4000a8f14ff */
[C---:B------:R-:W-:Y:S02]  /*1dd0*/  IADD3 R78, P5, PT, R86.reuse, R79, RZ ;  /* 0x0000004f564e7210 */ /* 0x040fe40007fbe0ff */
[----:B------:R-:W-:Y:S02]  /*1de0*/  IADD3 R64, P6, PT, R86, R65, RZ ;  /* 0x0000004156407210 */ /* 0x000fe40007fde0ff */
[----:B------:R-:W-:Y:S01]  /*1df0*/  LEA.HI.X R0, R74, UR5, RZ, 0x2, P4 ;  /* 0x000000054a007c11 */ /* 0x000fe2000a0f14ff */
[----:B------:R-:W-:Y:S01]  /*1e00*/  IMAD.X R79, RZ, RZ, R2, P5 ;  /* 0x000000ffff4f7224 */ /* 0x000fe200028e0602 */
[C---:B------:R-:W-:Y:S01]  /*1e10*/  IADD3 R80, P4, PT, R86.reuse, R81, RZ ;  /* 0x0000005156507210 */ /* 0x040fe20007f9e0ff */
[----:B------:R-:W-:Y:S01]  /*1e20*/  IMAD.X R65, RZ, RZ, R40, P6 ;  /* 0x000000ffff417224 */ /* 0x000fe200030e0628 */
[C---:B------:R-:W-:Y:S01]  /*1e30*/  IADD3 R56, P0, PT, R86.reuse, R97, RZ ;  /* 0x0000006156387210 */ /* 0x040fe20007f1e0ff */
[----:B------:R-:W1:Y:S01]  /*1e40*/  LDSM.16.M88.4 R40, [R72+0x200] ;  /* 0x000200004828783b */ /* 0x000e620000000200 */
[C---:B------:R-:W-:Y:S01]  /*1e50*/  IADD3 R74, P5, PT, R86.reuse, R75, RZ ;  /* 0x0000004b564a7210 */ /* 0x040fe20007fbe0ff */
[----:B------:R-:W-:Y:S01]  /*1e60*/  IMAD.X R81, RZ, RZ, R0, P4 ;  /* 0x000000ffff517224 */ /* 0x000fe200020e0600 */
[C---:B------:R-:W-:Y:S01]  /*1e70*/  IADD3 R82, P6, PT, R86.reuse, R47, RZ ;  /* 0x0000002f56527210 */ /* 0x040fe20007fde0ff */
[----:B------:R-:W-:Y:S01]  /*1e80*/  IMAD.X R57, RZ, RZ, R50, P0 ;  /* 0x000000ffff397224 */ /* 0x000fe200000e0632 */
[C---:B------:R-:W-:Y:S01]  /*1e90*/  IADD3 R88, P4, PT, R86.reuse, R89, RZ ;  /* 0x0000005956587210 */ /* 0x040fe20007f9e0ff */
[----:B------:R-:W-:Y:S01]  /*1ea0*/  IMAD.X R75, RZ, RZ, R46, P5 ;  /* 0x000000ffff4b7224 */ /* 0x000fe200028e062e */
[----:B------:R-:W-:Y:S01]  /*1eb0*/  LEA R51, P3, R73, UR4, 0x9 ;  /* 0x0000000449337c11 */ /* 0x000fe2000f8648ff */
[----:B--2---:R-:W-:Y:S01]  /*1ec0*/  STG.E desc[UR20][R58.64+0x80], R32 ;  /* 0x000080203a007986 */ /* 0x004fe2000c101914 */
[----:B------:R-:W-:Y:S01]  /*1ed0*/  LEA R49, P2, R3, UR4, 0x9 ;  /* 0x0000000403317c11 */ /* 0x000fe2000f8448ff */
[----:B------:R-:W-:Y:S01]  /*1ee0*/  IMAD.X R89, RZ, RZ, R48, P4 ;  /* 0x000000ffff597224 */ /* 0x000fe200020e0630 */
[C---:B------:R-:W-:Y:S01]  /*1ef0*/  IADD3 R90, P0, PT, R86.reuse, R83, RZ ;  /* 0x00000053565a7210 */ /* 0x040fe20007f1e0ff */
[----:B------:R-:W-:Y:S01]  /*1f00*/  IMAD.X R83, RZ, RZ, R44, P6 ;  /* 0x000000ffff537224 */ /* 0x000fe200030e062c */
[C---:B------:R-:W-:Y:S01]  /*1f10*/  IADD3 R84, P5, PT, R86.reuse, R45, RZ ;  /* 0x0000002d56547210 */ /* 0x040fe20007fbe0ff */
[----:B------:R-:W-:Y:S01]  /*1f20*/  STG.E desc[UR20][R58.64+0x180], R33 ;  /* 0x000180213a007986 */ /* 0x000fe2000c101914 */
[C---:B------:R-:W-:Y:S01]  /*1f30*/  IADD3 R2, P6, PT, R86.reuse, R51, RZ ;  /* 0x0000003356027210 */ /* 0x040fe20007fde0ff */
[----:B------:R-:W-:Y:S01]  /*1f40*/  IMAD.SHL.U32 R73, R73, 0x80, RZ ;  /* 0x0000008049497824 */ /* 0x000fe200078e00ff */
[----:B------:R-:W-:Y:S01]  /*1f50*/  IADD3 R86, P4, PT, R86, R49, RZ ;  /* 0x0000003156567210 */ /* 0x000fe20007f9e0ff */
[----:B------:R-:W2:Y:S01]  /*1f60*/  LDSM.16.M88.4 R44, [R72+0x300] ;  /* 0x00030000482c783b */ /* 0x000ea20000000200 */
[----:B------:R-:W-:-:S02]  /*1f70*/  IMAD.SHL.U32 R3, R3, 0x80, RZ ;  /* 0x0000008003037824 */ /* 0x000fc400078e00ff */
[----:B------:R-:W-:Y:S01]  /*1f80*/  LEA.HI.X R73, R73, UR5, RZ, 0x2, P3 ;  /* 0x0000000549497c11 */ /* 0x000fe200098f14ff */
[----:B------:R-:W4:Y:S01]  /*1f90*/  LDSM.16.M88.4 R48, [R72+0x400] ;  /* 0x000400004830783b */ /* 0x000f220000000200 */
[----:B------:R-:W-:Y:S01]  /*1fa0*/  IMAD.X R91, RZ, RZ, R87, P0 ;  /* 0x000000ffff5b7224 */ /* 0x000fe200000e0657 */
[----:B------:R-:W-:Y:S01]  /*1fb0*/  LEA.HI.X R0, R3, UR5, RZ, 0x2, P2 ;  /* 0x0000000503007c11 */ /* 0x000fe200090f14ff */
[----:B------:R-:W-:Y:S01]  /*1fc0*/  IMAD.X R85, RZ, RZ, R85, P5 ;  /* 0x000000ffff557224 */ /* 0x000fe200028e0655 */
[----:B------:R-:W-:Y:S01]  /*1fd0*/  STG.E desc[UR20][R60.64], R6 ;  /* 0x000000063c007986 */ /* 0x000fe2000c101914 */
[----:B------:R-:W-:Y:S02]  /*1fe0*/  IMAD.X R3, RZ, RZ, R73, P6 ;  /* 0x000000ffff037224 */ /* 0x000fe400030e0649 */
[----:B------:R-:W-:Y:S01]  /*1ff0*/  IMAD.X R87, RZ, RZ, R0, P4 ;  /* 0x000000ffff577224 */ /* 0x000fe200020e0600 */
[----:B------:R-:W-:Y:S04]  /*2000*/  STG.E desc[UR20][R60.64+0x80], R34 ;  /* 0x000080223c007986 */ /* 0x000fe8000c101914 */
[----:B------:R-:W-:Y:S04]  /*2010*/  STG.E desc[UR20][R60.64+0x100], R7 ;  /* 0x000100073c007986 */ /* 0x000fe8000c101914 */
[----:B------:R-:W-:Y:S04]  /*2020*/  STG.E desc[UR20][R60.64+0x180], R35 ;  /* 0x000180233c007986 */ /* 0x000fe8000c101914 */
[----:B------:R-:W-:Y:S04]  /*2030*/  STG.E desc[UR20][R66.64], R8 ;  /* 0x0000000842007986 */ /* 0x000fe8000c101914 */
[----:B------:R-:W-:Y:S04]  /*2040*/  STG.E desc[UR20][R66.64+0x100], R9 ;  /* 0x0001000942007986 */ /* 0x000fe8000c101914 */
[----:B---3--:R-:W-:Y:S04]  /*2050*/  STG.E desc[UR20][R66.64+0x80], R36 ;  /* 0x0000802442007986 */ /* 0x008fe8000c101914 */
[----:B------:R-:W-:Y:S04]  /*2060*/  STG.E desc[UR20][R66.64+0x180], R37 ;  /* 0x0001802542007986 */ /* 0x000fe8000c101914 */
[----:B------:R-:W3:Y:S04]  /*2070*/  LDSM.16.M88.4 R4, [R72+0x600] ;  /* 0x000600004804783b */ /* 0x000ee80000000200 */
[----:B------:R-:W-:Y:S04]  /*2080*/  STG.E desc[UR20][R62.64], R10 ;  /* 0x0000000a3e007986 */ /* 0x000fe8000c101914 */
[----:B------:R-:W-:Y:S04]  /*2090*/  STG.E desc[UR20][R62.64+0x100], R11 ;  /* 0x0001000b3e007986 */ /* 0x000fe8000c101914 */
[----:B------:R-:W5:Y:S04]  /*20a0*/  LDSM.16.M88.4 R8, [R72+0x700] ;  /* 0x000700004808783b */ /* 0x000f680000000200 */
[----:B------:R0:W-:Y:S04]  /*20b0*/  STG.E desc[UR20][R62.64+0x80], R38 ;  /* 0x000080263e007986 */ /* 0x0001e8000c101914 */
[----:B------:R0:W-:Y:S04]  /*20c0*/  STG.E desc[UR20][R62.64+0x180], R39 ;  /* 0x000180273e007986 */ /* 0x0001e8000c101914 */
[----:B------:R0:W-:Y:S04]  /*20d0*/  STG.E desc[UR20][R76.64], R12 ;  /* 0x0000000c4c007986 */ /* 0x0001e8000c101914 */
[----:B------:R0:W-:Y:S04]  /*20e0*/  STG.E desc[UR20][R76.64+0x100], R13 ;  /* 0x0001000d4c007986 */ /* 0x0001e8000c101914 */
[----:B-1----:R0:W-:Y:S04]  /*20f0*/  STG.E desc[UR20][R76.64+0x80], R40 ;  /* 0x000080284c007986 */ /* 0x0021e8000c101914 */
[----:B------:R0:W-:Y:S04]  /*2100*/  STG.E desc[UR20][R76.64+0x180], R41 ;  /* 0x000180294c007986 */ /* 0x0001e8000c101914 */
[----:B------:R0:W-:Y:S04]  /*2110*/  STG.E desc[UR20][R64.64], R14 ;  /* 0x0000000e40007986 */ /* 0x0001e8000c101914 */
[----:B------:R0:W-:Y:S04]  /*2120*/  STG.E desc[UR20][R64.64+0x80], R42 ;  /* 0x0000802a40007986 */ /* 0x0001e8000c101914 */
[----:B------:R0:W-:Y:S04]  /*2130*/  STG.E desc[UR20][R64.64+0x100], R15 ;  /* 0x0001000f40007986 */ /* 0x0001e8000c101914 */
[----:B------:R0:W-:Y:S04]  /*2140*/  STG.E desc[UR20][R64.64+0x180], R43 ;  /* 0x0001802b40007986 */ /* 0x0001e8000c101914 */
[----:B------:R0:W-:Y:S04]  /*2150*/  STG.E desc[UR20][R78.64], R16 ;  /* 0x000000104e007986 */ /* 0x0001e8000c101914 */
[----:B------:R0:W-:Y:S04]  /*2160*/  STG.E desc[UR20][R78.64+0x100], R17 ;  /* 0x000100114e007986 */ /* 0x0001e8000c101914 */
[----:B--2---:R0:W-:Y:S04]  /*2170*/  STG.E desc[UR20][R78.64+0x80], R44 ;  /* 0x0000802c4e007986 */ /* 0x0041e8000c101914 */
[----:B------:R0:W-:Y:S04]  /*2180*/  STG.E desc[UR20][R78.64+0x180], R45 ;  /* 0x0001802d4e007986 */ /* 0x0001e8000c101914 */
[----:B------:R0:W-:Y:S04]  /*2190*/  STG.E desc[UR20][R80.64], R18 ;  /* 0x0000001250007986 */ /* 0x0001e8000c101914 */
[----:B------:R0:W-:Y:S04]  /*21a0*/  STG.E desc[UR20][R80.64+0x80], R46 ;  /* 0x0000802e50007986 */ /* 0x0001e8000c101914 */
[----:B------:R0:W-:Y:S04]  /*21b0*/  STG.E desc[UR20][R80.64+0x100], R19 ;  /* 0x0001001350007986 */ /* 0x0001e8000c101914 */
[----:B------:R0:W-:Y:S04]  /*21c0*/  STG.E desc[UR20][R80.64+0x180], R47 ;  /* 0x0001802f50007986 */ /* 0x0001e8000c101914 */
[----:B------:R0:W-:Y:S04]  /*21d0*/  STG.E desc[UR20][R56.64], R20 ;  /* 0x0000001438007986 */ /* 0x0001e8000c101914 */
[----:B------:R0:W-:Y:S04]  /*21e0*/  STG.E desc[UR20][R56.64+0x100], R21 ;  /* 0x0001001538007986 */ /* 0x0001e8000c101914 */
[----:B----4-:R0:W-:Y:S04]  /*21f0*/  STG.E desc[UR20][R56.64+0x80], R48 ;  /* 0x0000803038007986 */ /* 0x0101e8000c101914 */
[----:B------:R0:W-:Y:S04]  /*2200*/  STG.E desc[UR20][R56.64+0x180], R49 ;  /* 0x0001803138007986 */ /* 0x0001e8000c101914 */
        /* <DEDUP_REMOVED lines=14> */
[----:B---3--:R0:W-:Y:S04]  /*22f0*/  STG.E desc[UR20][R90.64+0x80], R4 ;  /* 0x000080045a007986 */ /* 0x0081e8000c101914 */
[----:B------:R0:W-:Y:S04]  /*2300*/  STG.E desc[UR20][R90.64+0x180], R5 ;  /* 0x000180055a007986 */ /* 0x0001e8000c101914 */
[----:B------:R0:W-:Y:S04]  /*2310*/  STG.E desc[UR20][R84.64], R30 ;  /* 0x0000001e54007986 */ /* 0x0001e8000c101914 */
[----:B------:R0:W-:Y:S04]  /*2320*/  STG.E desc[UR20][R84.64+0x80], R6 ;  /* 0x0000800654007986 */ /* 0x0001e8000c101914 */
[----:B------:R0:W-:Y:S04]  /*2330*/  STG.E desc[UR20][R84.64+0x100], R31 ;  /* 0x0001001f54007986 */ /* 0x0001e8000c101914 */
[----:B------:R0:W-:Y:S04]  /*2340*/  STG.E desc[UR20][R84.64+0x180], R7 ;  /* 0x0001800754007986 */ /* 0x0001e8000c101914 */
[----:B------:R0:W-:Y:S04]  /*2350*/  STG.E desc[UR20][R2.64], R68 ;  /* 0x0000004402007986 */ /* 0x0001e8000c101914 */
[----:B------:R0:W-:Y:S04]  /*2360*/  STG.E desc[UR20][R2.64+0x100], R69 ;  /* 0x0001004502007986 */ /* 0x0001e8000c101914 */
[----:B-----5:R0:W-:Y:S04]  /*2370*/  STG.E desc[UR20][R2.64+0x80], R8 ;  /* 0x0000800802007986 */ /* 0x0201e8000c101914 */
[----:B------:R0:W-:Y:S04]  /*2380*/  STG.E desc[UR20][R2.64+0x180], R9 ;  /* 0x0001800902007986 */ /* 0x0001e8000c101914 */
[----:B------:R0:W-:Y:S04]  /*2390*/  STG.E desc[UR20][R86.64], R70 ;  /* 0x0000004656007986 */ /* 0x0001e8000c101914 */
[----:B------:R0:W-:Y:S04]  /*23a0*/  STG.E desc[UR20][R86.64+0x80], R10 ;  /* 0x0000800a56007986 */ /* 0x0001e8000c101914 */
[----:B------:R0:W-:Y:S04]  /*23b0*/  STG.E desc[UR20][R86.64+0x100], R71 ;  /* 0x0001004756007986 */ /* 0x0001e8000c101914 */
[----:B------:R0:W-:Y:S01]  /*23c0*/  STG.E desc[UR20][R86.64+0x180], R11 ;  /* 0x0001800b56007986 */ /* 0x0001e2000c101914 */
[----:B------:R-:W-:Y:S06]  /*23d0*/  BAR.SYNC.DEFER_BLOCKING 0x0 ;  /* 0x0000000000007b1d */ /* 0x000fec0000010000 */
[----:B------:R-:W-:Y:S05]  /*23e0*/  @P1 BRA `(.L_x_8) ;  /* 0x00000000009c1947 */ /* 0x000fea0003800000 */
[----:B------:R-:W-:Y:S01]  /*23f0*/  NOP ;  /* 0x0000000000007918 */ /* 0x000fe20000000000 */
[----:B------:R-:W-:Y:S01]  /*2400*/  UMOV UR4, 0x50 ;  /* 0x0000005000047882 */ /* 0x000fe20000000000 */
[----:B------:R-:W-:Y:S01]  /*2410*/  IMAD.U32 R0, RZ, RZ, UR11 ;  /* 0x0000000bff007e24 */ /* 0x000fe2000f8e00ff */
[----:B------:R-:W-:Y:S01]  /*2420*/  ULEA UR9, UR9, UR4, 0x18 ;  /* 0x0000000409097291 */ /* 0x000fe2000f8ec0ff */
[----:B0-----:R-:W-:Y:S02]  /*2430*/  IMAD.MOV.U32 R3, RZ, RZ, 0xf ;  /* 0x0000000fff037424 */ /* 0x001fe400078e00ff */
[----:B------:R-:W-:Y:S01]  /*2440*/  IMAD.MOV.U32 R7, RZ, RZ, 0x1 ;  /* 0x00000001ff077424 */ /* 0x000fe200078e00ff */
[----:B------:R-:W-:-:S04]  /*2450*/  LOP3.LUT R0, R0, 0xffff, RZ, 0xc0, !PT ;  /* 0x0000ffff00007812 */ /* 0x000fc800078ec0ff */
[----:B------:R-:W-:Y:S01]  /*2460*/  SHF.R.U32.HI R0, RZ, 0x5, R0 ;  /* 0x00000005ff007819 */ /* 0x000fe20000011600 */
[----:B------:R-:W0:Y:S04]  /*2470*/  LDS R5, [UR9] ;  /* 0x00000009ff057984 */ /* 0x000e280008000800 */
[----:B------:R-:W-:Y:S01]  /*2480*/  VIADD R2, R0, 0x10 ;  /* 0x0000001000027836 */ /* 0x000fe20000000000 */
[----:B------:R-:W-:-:S04]  /*2490*/  SHF.L.U32 R0, R3, R0, RZ ;  /* 0x0000000003007219 */ /* 0x000fc800000006ff */
[----:B------:R-:W-:-:S04]  /*24a0*/  SHF.L.U32 R3, R7, R2, RZ ;  /* 0x0000000207037219 */ /* 0x000fc800000006ff */
[----:B------:R-:W-:-:S04]  /*24b0*/  LOP3.LUT R0, R3, R0, RZ, 0xfc, !PT ;  /* 0x0000000003007212 */ /* 0x000fc800078efcff */
[C---:B------:R-:W-:Y:S02]  /*24c0*/  LOP3.LUT R2, R0.reuse, 0xffff, RZ, 0xc0, !PT ;  /* 0x0000ffff00027812 */ /* 0x040fe400078ec0ff */
[----:B0-----:R-:W-:-:S04]  /*24d0*/  LOP3.LUT R3, R0, 0xffff, R5, 0x80, !PT ;  /* 0x0000ffff00037812 */ /* 0x001fc800078e8005 */
[----:B------:R-:W-:-:S13]  /*24e0*/  ISETP.NE.AND P0, PT, R3, R2, PT ;  /* 0x000000020300720c */ /* 0x000fda0003f05270 */
[----:B------:R-:W-:Y:S05]  /*24f0*/  @P0 BRA `(.L_x_9) ;  /* 0x0000000000500947 */ /* 0x000fea0003800000 */
[----:B------:R-:W-:Y:S02]  /*2500*/  SHF.R.U32.HI R5, RZ, 0x10, R5 ;  /* 0x00000010ff057819 */ /* 0x000fe40000011605 */
[----:B------:R-:W-:-:S04]  /*2510*/  SHF.R.U32.HI R2, RZ, 0x10, R0 ;  /* 0x00000010ff027819 */ /* 0x000fc80000011600 */
[----:B------:R-:W-:-:S04]  /*2520*/  LOP3.LUT R5, R5, R2, RZ, 0xc0, !PT ;  /* 0x0000000205057212 */ /* 0x000fc800078ec0ff */
[----:B------:R-:W-:-:S13]  /*2530*/  ISETP.NE.AND P0, PT, R5, R2, PT ;  /* 0x000000020500720c */ /* 0x000fda0003f05270 */
[----:B------:R-:W-:Y:S05]  /*2540*/  @P0 BRA `(.L_x_10) ;  /* 0x0000000000300947 */ /* 0x000fea0003800000 */
[----:B------:R-:W-:Y:S01]  /*2550*/  R2UR UR4, R0 ;  /* 0x00000000000472ca */ /* 0x000fe200000e0000 */
[----:B------:R-:W-:Y:S01]  /*2560*/  VOTEU.ANY UR5, UPT, PT ;  /* 0x0000000000057886 */ /* 0x000fe200038e0100 */
[----:B------:R-:W0:Y:S01]  /*2570*/  S2R R0, SR_LANEID ;  /* 0x0000000000007919 */ /* 0x000e220000000000 */
[----:B------:R-:W-:-:S10]  /*2580*/  UFLO.U32 UR5, UR5 ;  /* 0x00000005000572bd */ /* 0x000fd400080e0000 */
[----:B------:R-:W-:-:S06]  /*2590*/  ULOP3.LUT UR4, URZ, UR4, URZ, 0x33, !UPT ;  /* 0x00000004ff047292 */ /* 0x000fcc000f8e33ff */
[----:B------:R-:W-:-:S04]  /*25a0*/  IMAD.U32 R2, RZ, RZ, UR4 ;  /* 0x00000004ff027e24 */ /* 0x000fc8000f8e00ff */
[----:B------:R-:W1:Y:S02]  /*25b0*/  REDUX UR6, R2 ;  /* 0x00000000020673c4 */ /* 0x000e640000000000 */
[----:B------:R2:W-:Y:S01]  /*25c0*/  UTCATOMSWS.AND URZ, UR4 ;  /* 0x0000000400ff79e3 */ /* 0x0005e20008000000 */
[----:B0-----:R-:W-:Y:S01]  /*25d0*/  ISETP.EQ.U32.AND P0, PT, R0, UR5, PT ;  /* 0x0000000500007c0c */ /* 0x001fe2000bf02070 */
[----:B-1----:R-:W-:-:S12]  /*25e0*/  IMAD.U32 R0, RZ, RZ, UR6 ;  /* 0x00000006ff007e24 */ /* 0x002fd8000f8e00ff */
[----:B------:R2:W-:Y:S01]  /*25f0*/  @P0 ATOMS.AND RZ, [UR9], R0 ;  /* 0x00000000ffff098c */ /* 0x0005e2000a800009 */
[----:B------:R-:W-:Y:S05]  /*2600*/  BRA `(.L_x_8) ;  /* 0x0000000000147947 */ /* 0x000fea0003800000 */
.L_x_10:
[----:B------:R-:W-:-:S07]  /*2610*/  MOV R2, 0x2630 ;  /* 0x0000263000027802 */ /* 0x000fce0000000f00 */
[----:B------:R-:W-:Y:S05]  /*2620*/  CALL.REL.NOINC `($__internal_0_$__cuda_sm10x_tcgen05_guardrail_trap_col_being_dealloced_not_returned_by_alloc) ;  /* 0x0000000000207944 */ /* 0x000fea0003c00000 */
[----:B------:R-:W-:Y:S05]  /*2630*/  BRA `(.L_x_8) ;  /* 0x0000000000087947 */ /* 0x000fea0003800000 */
.L_x_9:
[----:B------:R-:W-:-:S07]  /*2640*/  MOV R2, 0x2660 ;  /* 0x0000266000027802 */ /* 0x000fce0000000f00 */
[----:B------:R-:W-:Y:S05]  /*2650*/  CALL.REL.NOINC `($__internal_2_$__cuda_sm10x_tcgen05_guardrail_trap_unallocated_columns_being_dealloced) ;  /* 0x00000000002c7944 */ /* 0x000fea0003c00000 */
.L_x_8:
[----:B------:R-:W-:Y:S01]  /*2660*/  NOP ;  /* 0x0000000000007918 */ /* 0x000fe20000000000 */
[----:B--2---:R-:W-:Y:S05]  /*2670*/  EXIT ;  /* 0x000000000000794d */ /* 0x004fea0003800000 */
.L_x_7:
[----:B------:R-:W1:Y:S02]  /*2680*/  SYNCS.PHASECHK.TRANS64.TRYWAIT P0, [UR10+0x8000], RZ ;  /* 0x008000ffff0075a7 */ /* 0x000e64000800110a */
[----:B-1----:R-:W-:Y:S05]  /*2690*/  @!P0 BRA `(.L_x_7) ;  /* 0xfffffffc00f88947 */ /* 0x002fea000383ffff */
[----:B------:R-:W-:Y:S05]  /*26a0*/  BRA `(.L_x_11) ;  /* 0xfffffff000387947 */ /* 0x000fea000383ffff */
        .weak           $__internal_0_$__cuda_sm10x_tcgen05_guardrail_trap_col_being_dealloced_not_returned_by_alloc
        .type           $__internal_0_$__cuda_sm10x_tcgen05_guardrail_trap_col_being_dealloced_not_returned_by_alloc,@function
        .size           $__internal_0_$__cuda_sm10x_tcgen05_guardrail_trap_col_being_dealloced_not_returned_by_alloc,($__internal_1_$__cuda_sm10x_tcgen05_guardrail_trap_phase_invalid_during_alloc - $__internal_0_$__cuda_sm10x_tcgen05_guardrail_trap_col_being_dealloced_not_returned_by_alloc)
$__internal_0_$__cuda_sm10x_tcgen05_guardrail_trap_col_being_dealloced_not_returned_by_alloc:
[----:B------:R-:W-:Y:S05]  /*26b0*/  BPT.TRAP 0x1 ;  /* 0x000000040000795c */ /* 0x000fea0000300000 */
[----:B------:R-:W-:-:S04]  /*26c0*/  IMAD.MOV.U32 R3, RZ, RZ, 0x0 ;  /* 0x00000000ff037424 */ /* 0x000fc800078e00ff */
[----:B------:R-:W-:Y:S05]  /*26d0*/  RET.REL.NODEC R2 `(gluon_mma) ;  /* 0xffffffd802487950 */ /* 0x000fea0003c3ffff */
        .weak           $__internal_1_$__cuda_sm10x_tcgen05_guardrail_trap_phase_invalid_during_alloc
        .type           $__internal_1_$__cuda_sm10x_tcgen05_guardrail_trap_phase_invalid_during_alloc,@function
        .size           $__internal_1_$__cuda_sm10x_tcgen05_guardrail_trap_phase_invalid_during_alloc,($__internal_2_$__cuda_sm10x_tcgen05_guardrail_trap_unallocated_columns_being_dealloced - $__internal_1_$__cuda_sm10x_tcgen05_guardrail_trap_phase_invalid_during_alloc)
$__internal_1_$__cuda_sm10x_tcgen05_guardrail_trap_phase_invalid_during_alloc:
[----:B------:R-:W-:Y:S05]  /*26e0*/  BPT.TRAP 0x1 ;  /* 0x000000040000795c */ /* 0x000fea0000300000 */
[----:B------:R-:W-:-:S04]  /*26f0*/  IMAD.MOV.U32 R3, RZ, RZ, 0x0 ;  /* 0x00000000ff037424 */ /* 0x000fc800078e00ff */
[----:B------:R-:W-:Y:S05]  /*2700*/  RET.REL.NODEC R2 `(gluon_mma) ;  /* 0xffffffd8023c7950 */ /* 0x000fea0003c3ffff */
        .weak           $__internal_2_$__cuda_sm10x_tcgen05_guardrail_trap_unallocated_columns_being_dealloced
        .type           $__internal_2_$__cuda_sm10x_tcgen05_guardrail_trap_unallocated_columns_being_dealloced,@function
        .size           $__internal_2_$__cuda_sm10x_tcgen05_guardrail_trap_unallocated_columns_being_dealloced,(.L_x_15 - $__internal_2_$__cuda_sm10x_tcgen05_guardrail_trap_unallocated_columns_being_dealloced)
$__internal_2_$__cuda_sm10x_tcgen05_guardrail_trap_unallocated_columns_being_dealloced:
[----:B------:R-:W-:Y:S05]  /*2710*/  BPT.TRAP 0x1 ;  /* 0x000000040000795c */ /* 0x000fea0000300000 */
[----:B------:R-:W-:-:S04]  /*2720*/  IMAD.MOV.U32 R3, RZ, RZ, 0x0 ;  /* 0x00000000ff037424 */ /* 0x000fc800078e00ff */
[----:B------:R-:W-:Y:S05]  /*2730*/  RET.REL.NODEC R2 `(gluon_mma) ;  /* 0xffffffd802307950 */ /* 0x000fea0003c3ffff */
.L_x_12:
[----:B------:R-:W-:-:S00]  /*2740*/  BRA `(.L_x_12) ;  /* 0xfffffffc00fc7947 */ /* 0x000fc0000383ffff */
[----:B------:R-:W-:-:S00]  /*2750*/  NOP ;  /* 0x0000000000007918 */ /* 0x000fc00000000000 */
        /* <DEDUP_REMOVED lines=10> */
.L_x_15:


//--------------------- .nv.shared.gluon_mma      --------------------------
	.section	.nv.shared.gluon_mma,"aw",@nobits
	.sectionflags	@""
	.align	16
	.zero		1024


//--------------------- .nv.shared.reserved.0     --------------------------
	.section	.nv.shared.reserved.0,"aw",@nobits
	.align	8
	.weak		__nv_reservedSMEM_offset_0_alias
	.size		__nv_reservedSMEM_offset_0_alias, 0, 64
	.other		__nv_reservedSMEM_offset_0_alias,@"STO_CUDA_RESERVED_SHARED STV_DEFAULT"
__nv_reservedSMEM_offset_0_alias:
	.zero		0
.nv.shared.reserved.0:
	.zero		64
	.weak		__nv_reservedSMEM_allocation_phase
	.type		__nv_reservedSMEM_allocation_phase,@object
	.size		__nv_reservedSMEM_allocation_phase,(.L_0 - __nv_reservedSMEM_allocation_phase)
__nv_reservedSMEM_allocation_phase:
	.zero		1
.L_0:
	.zero		7
	.weak		__nv_reservedSMEM_devtool_atexit_pc
	.type		__nv_reservedSMEM_devtool_atexit_pc,@object
	.size		__nv_reservedSMEM_devtool_atexit_pc,(__nv_reservedSMEM_allocation_mask - __nv_reservedSMEM_devtool_atexit_pc)
__nv_reservedSMEM_devtool_atexit_pc:
	.zero		8
	.weak		__nv_reservedSMEM_allocation_mask
	.type		__nv_reservedSMEM_allocation_mask,@object
	.size		__nv_reservedSMEM_allocation_mask,(.L_2 - __nv_reservedSMEM_allocation_mask)
__nv_reservedSMEM_allocation_mask:
	.zero		4
.L_2:


//--------------------- .nv.constant0.gluon_mma   --------------------------
	.section	.nv.constant0.gluon_mma,"a",@progbits
	.sectionflags	@""
	.align	4
.nv.constant0.gluon_mma:
	.zero		936


//--------------------- SYMBOLS --------------------------

	.type		.nv.reservedSmem.offset0,@object
	.size		.nv.reservedSmem.offset0,0x4
	.type		.nv.reservedSmem.cap,@object
	.size		.nv.reservedSmem.cap,0x4
